	.target	sm_90a

	.elftype	@"ET_EXEC"


//--------------------- .note.nv.tkinfo           --------------------------
	.section	.note.nv.tkinfo,"",@"SHT_NOTE"
	.sectionflags	@"SHF_NOTE_NV_TKINFO"
	.tkinfo
        /*0018*/ 	.word	0x00000002
        /*0030*/ 	.string	""
        /*0030*/ 	.string	"ptxas"
        /*0030*/ 	.string	"Cuda compilation tools, release 13.0, V13.0.88"
        /*0030*/ 	.string	"Build cuda_13.0.r13.0/compiler.36424714_0"
        /*0030*/ 	.string	"-arch sm_90a -m 64 "



//--------------------- .note.nv.cuinfo           --------------------------
	.section	.note.nv.cuinfo,"",@"SHT_NOTE"
	.sectionflags	@"SHF_NOTE_NV_CUINFO"
        /*0018*/ 	.short	0x0002
        /*001a*/ 	.short	0x005a
        /*001c*/ 	.short	0x0082
	.zero		2


//--------------------- .nv.info                  --------------------------
	.section	.nv.info,"",@"SHT_CUDA_INFO"
	.align	4


	//----- nvinfo : EIATTR_REGCOUNT
	.align		4
        /*0000*/ 	.byte	0x04, 0x2f
        /*0002*/ 	.short	(.L_15 - .L_14)
	.align		4
.L_14:
        /*0004*/ 	.word	index@(_ZN7cutlass13device_kernelINS_4gemm6kernel13GemmUniversalIN4cute5tupleIJiiiiEEENS1_10collective13CollectiveMmaINS1_34MainloopSm90TmaGmmaWarpSpecializedILi32ENS5_IJNS4_1CILi2EEENSA_ILi1EEESC_EEENS1_32KernelTmaWarpSpecializedPingpongEEENS5_IJNSA_ILi64EEENSA_ILi160EEENSA_ILi32EEEEEEaNS5_IJlSC_lEEEaSK_NS4_8TiledMMAINS4_8MMA_AtomIJNS4_4SM904GMMA26MMA_64x32x32_S32S8S8_SS_TNEEEENS4_6LayoutINS5_IJSC_SC_SC_EEENS5_IJNSA_ILi0EEEST_ST_EEEEENS5_IJNS4_10UnderscoreESW_SW_EEEEENS4_13SM90_TMA_LOADENS4_14ComposedLayoutINS4_7SwizzleILi1ELi4ELi3EEENS4_18smem_ptr_flag_bitsILi8EEENSR_INS5_IJNSA_ILi8EEESI_EEENS5_IJSI_SC_EEEEEEEvNS4_8identityENS4_23SM90_TMA_LOAD_MULTICASTES19_vS1A_EENS_8epilogue10collective6detail29Sm90TmaWarpSpecializedAdapterINS1E_15DefaultEpilogueIaSK_SK_NS1D_6thread17LinearCombinationIaLi1EiiLNS1I_9ScaleType4KindE0ELNS_15FloatRoundStyleE2EaEENS1_15EpilogueDefaultEEEEEvvEEEEvNT_6ParamsE)
        /*0008*/ 	.word	0x000000a8


	//----- nvinfo : EIATTR_FRAME_SIZE
	.align		4
.L_15:
        /*000c*/ 	.byte	0x04, 0x11
        /*000e*/ 	.short	(.L_17 - .L_16)
	.align		4
.L_16:
        /*0010*/ 	.word	index@(_ZN7cutlass13device_kernelINS_4gemm6kernel13GemmUniversalIN4cute5tupleIJiiiiEEENS1_10collective13CollectiveMmaINS1_34MainloopSm90TmaGmmaWarpSpecializedILi32ENS5_IJNS4_1CILi2EEENSA_ILi1EEESC_EEENS1_32KernelTmaWarpSpecializedPingpongEEENS5_IJNSA_ILi64EEENSA_ILi160EEENSA_ILi32EEEEEEaNS5_IJlSC_lEEEaSK_NS4_8TiledMMAINS4_8MMA_AtomIJNS4_4SM904GMMA26MMA_64x32x32_S32S8S8_SS_TNEEEENS4_6LayoutINS5_IJSC_SC_SC_EEENS5_IJNSA_ILi0EEEST_ST_EEEEENS5_IJNS4_10UnderscoreESW_SW_EEEEENS4_13SM90_TMA_LOADENS4_14ComposedLayoutINS4_7SwizzleILi1ELi4ELi3EEENS4_18smem_ptr_flag_bitsILi8EEENSR_INS5_IJNSA_ILi8EEESI_EEENS5_IJSI_SC_EEEEEEEvNS4_8identityENS4_23SM90_TMA_LOAD_MULTICASTES19_vS1A_EENS_8epilogue10collective6detail29Sm90TmaWarpSpecializedAdapterINS1E_15DefaultEpilogueIaSK_SK_NS1D_6thread17LinearCombinationIaLi1EiiLNS1I_9ScaleType4KindE0ELNS_15FloatRoundStyleE2EaEENS1_15EpilogueDefaultEEEEEvvEEEEvNT_6ParamsE)
        /*0014*/ 	.word	0x00000000


	//----- nvinfo : EIATTR_MIN_STACK_SIZE
	.align		4
.L_17:
        /*0018*/ 	.byte	0x04, 0x12
        /*001a*/ 	.short	(.L_19 - .L_18)
	.align		4
.L_18:
        /*001c*/ 	.word	index@(_ZN7cutlass13device_kernelINS_4gemm6kernel13GemmUniversalIN4cute5tupleIJiiiiEEENS1_10collective13CollectiveMmaINS1_34MainloopSm90TmaGmmaWarpSpecializedILi32ENS5_IJNS4_1CILi2EEENSA_ILi1EEESC_EEENS1_32KernelTmaWarpSpecializedPingpongEEENS5_IJNSA_ILi64EEENSA_ILi160EEENSA_ILi32EEEEEEaNS5_IJlSC_lEEEaSK_NS4_8TiledMMAINS4_8MMA_AtomIJNS4_4SM904GMMA26MMA_64x32x32_S32S8S8_SS_TNEEEENS4_6LayoutINS5_IJSC_SC_SC_EEENS5_IJNSA_ILi0EEEST_ST_EEEEENS5_IJNS4_10UnderscoreESW_SW_EEEEENS4_13SM90_TMA_LOADENS4_14ComposedLayoutINS4_7SwizzleILi1ELi4ELi3EEENS4_18smem_ptr_flag_bitsILi8EEENSR_INS5_IJNSA_ILi8EEESI_EEENS5_IJSI_SC_EEEEEEEvNS4_8identityENS4_23SM90_TMA_LOAD_MULTICASTES19_vS1A_EENS_8epilogue10collective6detail29Sm90TmaWarpSpecializedAdapterINS1E_15DefaultEpilogueIaSK_SK_NS1D_6thread17LinearCombinationIaLi1EiiLNS1I_9ScaleType4KindE0ELNS_15FloatRoundStyleE2EaEENS1_15EpilogueDefaultEEEEEvvEEEEvNT_6ParamsE)
        /*0020*/ 	.word	0x00000000
.L_19:


//--------------------- .nv.compat                --------------------------
	.section	.nv.compat,"",@"SHT_CUDA_COMPAT_INFO"
	.align	4
        /*0000*/ 	.byte	0x02, 0x09, 0x01, 0x00, 0x02, 0x02, 0x04, 0x00, 0x02, 0x05, 0x05, 0x00, 0x03, 0x07, 0x01, 0x01
        /*0010*/ 	.byte	0x02, 0x03, 0x01, 0x00, 0x02, 0x06, 0x01, 0x00, 0x04, 0x0b, 0x08, 0x00, 0x00, 0x00, 0x00, 0x00
        /*0020*/ 	.byte	0x00, 0x00, 0x00, 0x00


//--------------------- .nv.info._ZN7cutlass13device_kernelINS_4gemm6kernel13GemmUniversalIN4cute5tupleIJiiiiEEENS1_10collective13CollectiveMmaINS1_34MainloopSm90TmaGmmaWarpSpecializedILi32ENS5_IJNS4_1CILi2EEENSA_ILi1EEESC_EEENS1_32KernelTmaWarpSpecializedPingpongEEENS5_IJNSA_ILi64EEENSA_ILi160EEENSA_ILi32EEEEEEaNS5_IJlSC_lEEEaSK_NS4_8TiledMMAINS4_8MMA_AtomIJNS4_4SM904GMMA26MMA_64x32x32_S32S8S8_SS_TNEEEENS4_6LayoutINS5_IJSC_SC_SC_EEENS5_IJNSA_ILi0EEEST_ST_EEEEENS5_IJNS4_10UnderscoreESW_SW_EEEEENS4_13SM90_TMA_LOADENS4_14ComposedLayoutINS4_7SwizzleILi1ELi4ELi3EEENS4_18smem_ptr_flag_bitsILi8EEENSR_INS5_IJNSA_ILi8EEESI_EEENS5_IJSI_SC_EEEEEEEvNS4_8identityENS4_23SM90_TMA_LOAD_MULTICASTES19_vS1A_EENS_8epilogue10collective6detail29Sm90TmaWarpSpecializedAdapterINS1E_15DefaultEpilogueIaSK_SK_NS1D_6thread17LinearCombinationIaLi1EiiLNS1I_9ScaleType4KindE0ELNS_15FloatRoundStyleE2EaEENS1_15EpilogueDefaultEEEEEvvEEEEvNT_6ParamsE --------------------------
	.section	.nv.info._ZN7cutlass13device_kernelINS_4gemm6kernel13GemmUniversalIN4cute5tupleIJiiiiEEENS1_10collective13CollectiveMmaINS1_34MainloopSm90TmaGmmaWarpSpecializedILi32ENS5_IJNS4_1CILi2EEENSA_ILi1EEESC_EEENS1_32KernelTmaWarpSpecializedPingpongEEENS5_IJNSA_ILi64EEENSA_ILi160EEENSA_ILi32EEEEEEaNS5_IJlSC_lEEEaSK_NS4_8TiledMMAINS4_8MMA_AtomIJNS4_4SM904GMMA26MMA_64x32x32_S32S8S8_SS_TNEEEENS4_6LayoutINS5_IJSC_SC_SC_EEENS5_IJNSA_ILi0EEEST_ST_EEEEENS5_IJNS4_10UnderscoreESW_SW_EEEEENS4_13SM90_TMA_LOADENS4_14ComposedLayoutINS4_7SwizzleILi1ELi4ELi3EEENS4_18smem_ptr_flag_bitsILi8EEENSR_INS5_IJNSA_ILi8EEESI_EEENS5_IJSI_SC_EEEEEEEvNS4_8identityENS4_23SM90_TMA_LOAD_MULTICASTES19_vS1A_EENS_8epilogue10collective6detail29Sm90TmaWarpSpecializedAdapterINS1E_15DefaultEpilogueIaSK_SK_NS1D_6thread17LinearCombinationIaLi1EiiLNS1I_9ScaleType4KindE0ELNS_15FloatRoundStyleE2EaEENS1_15EpilogueDefaultEEEEEvvEEEEvNT_6ParamsE,"",@"SHT_CUDA_INFO"
	.sectionflags	@""
	.align	4


	//----- nvinfo : EIATTR_CUDA_API_VERSION
	.align		4
        /*0000*/ 	.byte	0x04, 0x37
        /*0002*/ 	.short	(.L_21 - .L_20)
.L_20:
        /*0004*/ 	.word	0x00000082


	//----- nvinfo : EIATTR_KPARAM_INFO
	.align		4
.L_21:
        /*0008*/ 	.byte	0x04, 0x17
        /*000a*/ 	.short	(.L_23 - .L_22)
.L_22:
        /*000c*/ 	.word	0x00000000
        /*0010*/ 	.short	0x0000
        /*0012*/ 	.short	0x0070
        /*0014*/ 	.byte	0x00, 0xf0, 0x01, 0x10


	//----- nvinfo : EIATTR_SPARSE_MMA_MASK
	.align		4
.L_23:
        /*0018*/ 	.byte	0x03, 0x50
        /*001a*/ 	.short	0x0000


	//----- nvinfo : EIATTR_MAXREG_COUNT
	.align		4
        /*001c*/ 	.byte	0x03, 0x1b
        /*001e*/ 	.short	0x00a8


	//----- nvinfo : EIATTR_NUM_BARRIERS
	.align		4
        /*0020*/ 	.byte	0x02, 0x4c
        /*0022*/ 	.byte	0x01
	.zero		1


	//----- nvinfo : EIATTR_EXTERNS
	.align		4
        /*0024*/ 	.byte	0x04, 0x0f
        /*0026*/ 	.short	(.L_25 - .L_24)


	//   ....[0]....
	.align		4
.L_24:
        /*0028*/ 	.word	index@(__assertfail)


	//----- nvinfo : EIATTR_MERCURY_ISA_VERSION
	.align		4
.L_25:
        /*002c*/ 	.byte	0x03, 0x5f
        /*002e*/ 	.short	0x0101


	//----- nvinfo : EIATTR_INT_WARP_WIDE_INSTR_OFFSETS
	.align		4
        /*0030*/ 	.byte	0x04, 0x31
        /*0032*/ 	.short	(.L_27 - .L_26)


	//   ....[0]....
.L_26:
        /*0034*/ 	.word	0x00000980


	//   ....[1]....
        /*0038*/ 	.word	0x000009c0


	//   ....[2]....
        /*003c*/ 	.word	0x00000a50


	//   ....[3]....
        /*0040*/ 	.word	0x00000a60


	//   ....[4]....
        /*0044*/ 	.word	0x00000a80


	//   ....[5]....
        /*0048*/ 	.word	0x00000aa0


	//   ....[6]....
        /*004c*/ 	.word	0x00000b90


	//   ....[7]....
        /*0050*/ 	.word	0x00000bb0


	//   ....[8]....
        /*0054*/ 	.word	0x00002540


	//----- nvinfo : EIATTR_COOP_GROUP_MASK_REGIDS
	.align		4
.L_27:
        /*0058*/ 	.byte	0x04, 0x29
        /*005a*/ 	.short	(.L_29 - .L_28)


	//   ....[0]....
.L_28:
        /*005c*/ 	.word	0xffffffff


	//   ....[1]....
        /*0060*/ 	.word	0xffffffff


	//   ....[2]....
        /*0064*/ 	.word	0xffffffff


	//   ....[3]....
        /*0068*/ 	.word	0xffffffff


	//   ....[4]....
        /*006c*/ 	.word	0xffffffff


	//   ....[5]....
        /*0070*/ 	.word	0xffffffff


	//   ....[6]....
        /*0074*/ 	.word	0xffffffff


	//----- nvinfo : EIATTR_COOP_GROUP_INSTR_OFFSETS
	.align		4
.L_29:
        /*0078*/ 	.byte	0x04, 0x28
        /*007a*/ 	.short	(.L_31 - .L_30)


	//   ....[0]....
.L_30:
        /*007c*/ 	.word	0x00000060


	//   ....[1]....
        /*0080*/ 	.word	0x00000080


	//   ....[2]....
        /*0084*/ 	.word	0x00000180


	//   ....[3]....
        /*0088*/ 	.word	0x00000760


	//   ....[4]....
        /*008c*/ 	.word	0x000007b0


	//   ....[5]....
        /*0090*/ 	.word	0x000008a0


	//   ....[6]....
        /*0094*/ 	.word	0x00000d30


	//----- nvinfo : EIATTR_REG_RECONFIG
	.align		4
.L_31:
        /*0098*/ 	.byte	0x01, 0x54
	.zero		2


	//----- nvinfo : EIATTR_SYSCALL_OFFSETS
	.align		4
        /*009c*/ 	.byte	0x04, 0x46
        /*009e*/ 	.short	(.L_33 - .L_32)


	//   ....[0]....
.L_32:
        /*00a0*/ 	.word	0x00001c80


	//----- nvinfo : EIATTR_MBARRIER_INSTR_OFFSETS
	.align		4
.L_33:
        /*00a4*/ 	.byte	0x04, 0x39
        /*00a6*/ 	.short	(.L_35 - .L_34)


	//   ....[0]....
.L_34:
        /*00a8*/ 	.word	0x00000320
        /*00ac*/ 	.word	0x000000ff
        /*00b0*/ 	.word	0x00000000
        /*00b4*/ 	.short	0x0100
        /*00b6*/ 	.byte	0x07
	.zero		1


	//   ....[1]....
        /*00b8*/ 	.word	0x00000330
        /*00bc*/ 	.word	0x000000ff
        /*00c0*/ 	.word	0x00000100
        /*00c4*/ 	.short	0x0100
        /*00c6*/ 	.byte	0x07
	.zero		1


	//   ....[2]....
        /*00c8*/ 	.word	0x00000340
        /*00cc*/ 	.word	0x000000ff
        /*00d0*/ 	.word	0x00000008
        /*00d4*/ 	.short	0x0100
        /*00d6*/ 	.byte	0x07
	.zero		1


	//   ....[3]....
        /*00d8*/ 	.word	0x00000350
        /*00dc*/ 	.word	0x000000ff
        /*00e0*/ 	.word	0x00000108
        /*00e4*/ 	.short	0x0100
        /*00e6*/ 	.byte	0x07
	.zero		1


	//   ....[4]....
        /*00e8*/ 	.word	0x00000360
        /*00ec*/ 	.word	0x000000ff
        /*00f0*/ 	.word	0x00000010
        /*00f4*/ 	.short	0x0100
        /*00f6*/ 	.byte	0x07
	.zero		1


	//   ....[5]....
        /*00f8*/ 	.word	0x00000370
        /*00fc*/ 	.word	0x000000ff
        /*0100*/ 	.word	0x00000110
        /*0104*/ 	.short	0x0100
        /*0106*/ 	.byte	0x07
	.zero		1


	//   ....[6]....
        /*0108*/ 	.word	0x00000380
        /*010c*/ 	.word	0x000000ff
        /*0110*/ 	.word	0x00000018
        /*0114*/ 	.short	0x0100
        /*0116*/ 	.byte	0x07
	.zero		1


	//   ....[7]....
        /*0118*/ 	.word	0x00000390
        /*011c*/ 	.word	0x000000ff
        /*0120*/ 	.word	0x00000118
        /*0124*/ 	.short	0x0100
        /*0126*/ 	.byte	0x07
	.zero		1


	//   ....[8]....
        /*0128*/ 	.word	0x000003a0
        /*012c*/ 	.word	0x000000ff
        /*0130*/ 	.word	0x00000020
        /*0134*/ 	.short	0x0100
        /*0136*/ 	.byte	0x07
	.zero		1


	//   ....[9]....
        /*0138*/ 	.word	0x000003b0
        /*013c*/ 	.word	0x000000ff
        /*0140*/ 	.word	0x00000120
        /*0144*/ 	.short	0x0100
        /*0146*/ 	.byte	0x07
	.zero		1


	//   ....[10]....
        /*0148*/ 	.word	0x000003c0
        /*014c*/ 	.word	0x000000ff
        /*0150*/ 	.word	0x00000028
        /*0154*/ 	.short	0x0100
        /*0156*/ 	.byte	0x07
	.zero		1


	//   ....[11]....
        /*0158*/ 	.word	0x000003d0
        /*015c*/ 	.word	0x000000ff
        /*0160*/ 	.word	0x00000128
        /*0164*/ 	.short	0x0100
        /*0166*/ 	.byte	0x07
	.zero		1


	//   ....[12]....
        /*0168*/ 	.word	0x000003e0
        /*016c*/ 	.word	0x000000ff
        /*0170*/ 	.word	0x00000030
        /*0174*/ 	.short	0x0100
        /*0176*/ 	.byte	0x07
	.zero		1


	//   ....[13]....
        /*0178*/ 	.word	0x000003f0
        /*017c*/ 	.word	0x000000ff
        /*0180*/ 	.word	0x00000130
        /*0184*/ 	.short	0x0100
        /*0186*/ 	.byte	0x07
	.zero		1


	//   ....[14]....
        /*0188*/ 	.word	0x00000400
        /*018c*/ 	.word	0x000000ff
        /*0190*/ 	.word	0x00000038
        /*0194*/ 	.short	0x0100
        /*0196*/ 	.byte	0x07
	.zero		1


	//   ....[15]....
        /*0198*/ 	.word	0x00000410
        /*019c*/ 	.word	0x000000ff
        /*01a0*/ 	.word	0x00000138
        /*01a4*/ 	.short	0x0100
        /*01a6*/ 	.byte	0x07
	.zero		1


	//   ....[16]....
        /*01a8*/ 	.word	0x00000420
        /*01ac*/ 	.word	0x000000ff
        /*01b0*/ 	.word	0x00000040
        /*01b4*/ 	.short	0x0100
        /*01b6*/ 	.byte	0x07
	.zero		1


	//   ....[17]....
        /*01b8*/ 	.word	0x00000430
        /*01bc*/ 	.word	0x000000ff
        /*01c0*/ 	.word	0x00000140
        /*01c4*/ 	.short	0x0100
        /*01c6*/ 	.byte	0x07
	.zero		1


	//   ....[18]....
        /*01c8*/ 	.word	0x00000440
        /*01cc*/ 	.word	0x000000ff
        /*01d0*/ 	.word	0x00000048
        /*01d4*/ 	.short	0x0100
        /*01d6*/ 	.byte	0x07
	.zero		1


	//   ....[19]....
        /*01d8*/ 	.word	0x00000450
        /*01dc*/ 	.word	0x000000ff
        /*01e0*/ 	.word	0x00000148
        /*01e4*/ 	.short	0x0100
        /*01e6*/ 	.byte	0x07
	.zero		1


	//   ....[20]....
        /*01e8*/ 	.word	0x00000460
        /*01ec*/ 	.word	0x000000ff
        /*01f0*/ 	.word	0x00000050
        /*01f4*/ 	.short	0x0100
        /*01f6*/ 	.byte	0x07
	.zero		1


	//   ....[21]....
        /*01f8*/ 	.word	0x00000470
        /*01fc*/ 	.word	0x000000ff
        /*0200*/ 	.word	0x00000150
        /*0204*/ 	.short	0x0100
        /*0206*/ 	.byte	0x07
	.zero		1


	//   ....[22]....
        /*0208*/ 	.word	0x00000480
        /*020c*/ 	.word	0x000000ff
        /*0210*/ 	.word	0x00000058
        /*0214*/ 	.short	0x0100
        /*0216*/ 	.byte	0x07
	.zero		1


	//   ....[23]....
        /*0218*/ 	.word	0x00000490
        /*021c*/ 	.word	0x000000ff
        /*0220*/ 	.word	0x00000158
        /*0224*/ 	.short	0x0100
        /*0226*/ 	.byte	0x07
	.zero		1


	//   ....[24]....
        /*0228*/ 	.word	0x000004a0
        /*022c*/ 	.word	0x000000ff
        /*0230*/ 	.word	0x00000060
        /*0234*/ 	.short	0x0100
        /*0236*/ 	.byte	0x07
	.zero		1


	//   ....[25]....
        /*0238*/ 	.word	0x000004b0
        /*023c*/ 	.word	0x000000ff
        /*0240*/ 	.word	0x00000160
        /*0244*/ 	.short	0x0100
        /*0246*/ 	.byte	0x07
	.zero		1


	//   ....[26]....
        /*0248*/ 	.word	0x000004c0
        /*024c*/ 	.word	0x000000ff
        /*0250*/ 	.word	0x00000068
        /*0254*/ 	.short	0x0100
        /*0256*/ 	.byte	0x07
	.zero		1


	//   ....[27]....
        /*0258*/ 	.word	0x000004d0
        /*025c*/ 	.word	0x000000ff
        /*0260*/ 	.word	0x00000168
        /*0264*/ 	.short	0x0100
        /*0266*/ 	.byte	0x07
	.zero		1


	//   ....[28]....
        /*0268*/ 	.word	0x000004e0
        /*026c*/ 	.word	0x000000ff
        /*0270*/ 	.word	0x00000070
        /*0274*/ 	.short	0x0100
        /*0276*/ 	.byte	0x07
	.zero		1


	//   ....[29]....
        /*0278*/ 	.word	0x000004f0
        /*027c*/ 	.word	0x000000ff
        /*0280*/ 	.word	0x00000170
        /*0284*/ 	.short	0x0100
        /*0286*/ 	.byte	0x07
	.zero		1


	//   ....[30]....
        /*0288*/ 	.word	0x00000500
        /*028c*/ 	.word	0x000000ff
        /*0290*/ 	.word	0x00000078
        /*0294*/ 	.short	0x0100
        /*0296*/ 	.byte	0x07
	.zero		1


	//   ....[31]....
        /*0298*/ 	.word	0x00000510
        /*029c*/ 	.word	0x000000ff
        /*02a0*/ 	.word	0x00000178
        /*02a4*/ 	.short	0x0100
        /*02a6*/ 	.byte	0x07
	.zero		1


	//   ....[32]....
        /*02a8*/ 	.word	0x00000520
        /*02ac*/ 	.word	0x000000ff
        /*02b0*/ 	.word	0x00000080
        /*02b4*/ 	.short	0x0100
        /*02b6*/ 	.byte	0x07
	.zero		1


	//   ....[33]....
        /*02b8*/ 	.word	0x00000530
        /*02bc*/ 	.word	0x000000ff
        /*02c0*/ 	.word	0x00000180
        /*02c4*/ 	.short	0x0100
        /*02c6*/ 	.byte	0x07
	.zero		1


	//   ....[34]....
        /*02c8*/ 	.word	0x00000540
        /*02cc*/ 	.word	0x000000ff
        /*02d0*/ 	.word	0x00000088
        /*02d4*/ 	.short	0x0100
        /*02d6*/ 	.byte	0x07
	.zero		1


	//   ....[35]....
        /*02d8*/ 	.word	0x00000550
        /*02dc*/ 	.word	0x000000ff
        /*02e0*/ 	.word	0x00000188
        /*02e4*/ 	.short	0x0100
        /*02e6*/ 	.byte	0x07
	.zero		1


	//   ....[36]....
        /*02e8*/ 	.word	0x00000560
        /*02ec*/ 	.word	0x000000ff
        /*02f0*/ 	.word	0x00000090
        /*02f4*/ 	.short	0x0100
        /*02f6*/ 	.byte	0x07
	.zero		1


	//   ....[37]....
        /*02f8*/ 	.word	0x00000570
        /*02fc*/ 	.word	0x000000ff
        /*0300*/ 	.word	0x00000190
        /*0304*/ 	.short	0x0100
        /*0306*/ 	.byte	0x07
	.zero		1


	//   ....[38]....
        /*0308*/ 	.word	0x00000580
        /*030c*/ 	.word	0x000000ff
        /*0310*/ 	.word	0x00000098
        /*0314*/ 	.short	0x0100
        /*0316*/ 	.byte	0x07
	.zero		1


	//   ....[39]....
        /*0318*/ 	.word	0x00000590
        /*031c*/ 	.word	0x000000ff
        /*0320*/ 	.word	0x00000198
        /*0324*/ 	.short	0x0100
        /*0326*/ 	.byte	0x07
	.zero		1


	//   ....[40]....
        /*0328*/ 	.word	0x000005a0
        /*032c*/ 	.word	0x000000ff
        /*0330*/ 	.word	0x000000a0
        /*0334*/ 	.short	0x0100
        /*0336*/ 	.byte	0x07
	.zero		1


	//   ....[41]....
        /*0338*/ 	.word	0x000005b0
        /*033c*/ 	.word	0x000000ff
        /*0340*/ 	.word	0x000001a0
        /*0344*/ 	.short	0x0100
        /*0346*/ 	.byte	0x07
	.zero		1


	//   ....[42]....
        /*0348*/ 	.word	0x000005c0
        /*034c*/ 	.word	0x000000ff
        /*0350*/ 	.word	0x000000a8
        /*0354*/ 	.short	0x0100
        /*0356*/ 	.byte	0x07
	.zero		1


	//   ....[43]....
        /*0358*/ 	.word	0x000005d0
        /*035c*/ 	.word	0x000000ff
        /*0360*/ 	.word	0x000001a8
        /*0364*/ 	.short	0x0100
        /*0366*/ 	.byte	0x07
	.zero		1


	//   ....[44]....
        /*0368*/ 	.word	0x000005e0
        /*036c*/ 	.word	0x000000ff
        /*0370*/ 	.word	0x000000b0
        /*0374*/ 	.short	0x0100
        /*0376*/ 	.byte	0x07
	.zero		1


	//   ....[45]....
        /*0378*/ 	.word	0x000005f0
        /*037c*/ 	.word	0x000000ff
        /*0380*/ 	.word	0x000001b0
        /*0384*/ 	.short	0x0100
        /*0386*/ 	.byte	0x07
	.zero		1


	//   ....[46]....
        /*0388*/ 	.word	0x00000600
        /*038c*/ 	.word	0x000000ff
        /*0390*/ 	.word	0x000000b8
        /*0394*/ 	.short	0x0100
        /*0396*/ 	.byte	0x07
	.zero		1


	//   ....[47]....
        /*0398*/ 	.word	0x00000610
        /*039c*/ 	.word	0x000000ff
        /*03a0*/ 	.word	0x000001b8
        /*03a4*/ 	.short	0x0100
        /*03a6*/ 	.byte	0x07
	.zero		1


	//   ....[48]....
        /*03a8*/ 	.word	0x00000620
        /*03ac*/ 	.word	0x000000ff
        /*03b0*/ 	.word	0x000000c0
        /*03b4*/ 	.short	0x0100
        /*03b6*/ 	.byte	0x07
	.zero		1


	//   ....[49]....
        /*03b8*/ 	.word	0x00000630
        /*03bc*/ 	.word	0x000000ff
        /*03c0*/ 	.word	0x000001c0
        /*03c4*/ 	.short	0x0100
        /*03c6*/ 	.byte	0x07
	.zero		1


	//   ....[50]....
        /*03c8*/ 	.word	0x00000640
        /*03cc*/ 	.word	0x000000ff
        /*03d0*/ 	.word	0x000000c8
        /*03d4*/ 	.short	0x0100
        /*03d6*/ 	.byte	0x07
	.zero		1


	//   ....[51]....
        /*03d8*/ 	.word	0x00000650
        /*03dc*/ 	.word	0x000000ff
        /*03e0*/ 	.word	0x000001c8
        /*03e4*/ 	.short	0x0100
        /*03e6*/ 	.byte	0x07
	.zero		1


	//   ....[52]....
        /*03e8*/ 	.word	0x00000660
        /*03ec*/ 	.word	0x000000ff
        /*03f0*/ 	.word	0x000000d0
        /*03f4*/ 	.short	0x0100
        /*03f6*/ 	.byte	0x07
	.zero		1


	//   ....[53]....
        /*03f8*/ 	.word	0x00000670
        /*03fc*/ 	.word	0x000000ff
        /*0400*/ 	.word	0x000001d0
        /*0404*/ 	.short	0x0100
        /*0406*/ 	.byte	0x07
	.zero		1


	//   ....[54]....
        /*0408*/ 	.word	0x00000680
        /*040c*/ 	.word	0x000000ff
        /*0410*/ 	.word	0x000000d8
        /*0414*/ 	.short	0x0100
        /*0416*/ 	.byte	0x07
	.zero		1


	//   ....[55]....
        /*0418*/ 	.word	0x00000690
        /*041c*/ 	.word	0x000000ff
        /*0420*/ 	.word	0x000001d8
        /*0424*/ 	.short	0x0100
        /*0426*/ 	.byte	0x07
	.zero		1


	//   ....[56]....
        /*0428*/ 	.word	0x000006a0
        /*042c*/ 	.word	0x000000ff
        /*0430*/ 	.word	0x000000e0
        /*0434*/ 	.short	0x0100
        /*0436*/ 	.byte	0x07
	.zero		1


	//   ....[57]....
        /*0438*/ 	.word	0x000006b0
        /*043c*/ 	.word	0x000000ff
        /*0440*/ 	.word	0x000001e0
        /*0444*/ 	.short	0x0100
        /*0446*/ 	.byte	0x07
	.zero		1


	//   ....[58]....
        /*0448*/ 	.word	0x000006c0
        /*044c*/ 	.word	0x000000ff
        /*0450*/ 	.word	0x000000e8
        /*0454*/ 	.short	0x0100
        /*0456*/ 	.byte	0x07
	.zero		1


	//   ....[59]....
        /*0458*/ 	.word	0x000006d0
        /*045c*/ 	.word	0x000000ff
        /*0460*/ 	.word	0x000001e8
        /*0464*/ 	.short	0x0100
        /*0466*/ 	.byte	0x07
	.zero		1


	//   ....[60]....
        /*0468*/ 	.word	0x000006e0
        /*046c*/ 	.word	0x000000ff
        /*0470*/ 	.word	0x000000f0
        /*0474*/ 	.short	0x0100
        /*0476*/ 	.byte	0x07
	.zero		1


	//   ....[61]....
        /*0478*/ 	.word	0x000006f0
        /*047c*/ 	.word	0x000000ff
        /*0480*/ 	.word	0x000001f0
        /*0484*/ 	.short	0x0100
        /*0486*/ 	.byte	0x07
	.zero		1


	//   ....[62]....
        /*0488*/ 	.word	0x00000700
        /*048c*/ 	.word	0x000000ff
        /*0490*/ 	.word	0x000000f8
        /*0494*/ 	.short	0x0100
        /*0496*/ 	.byte	0x07
	.zero		1


	//   ....[63]....
        /*0498*/ 	.word	0x00000710
        /*049c*/ 	.word	0x000000ff
        /*04a0*/ 	.word	0x000001f8
        /*04a4*/ 	.short	0x0100
        /*04a6*/ 	.byte	0x07
	.zero		1


	//   ....[64]....
        /*04a8*/ 	.word	0x00000bf0
        /*04ac*/ 	.word	0x000000ff
        /*04b0*/ 	.word	0x00000230
        /*04b4*/ 	.short	0x0100
        /*04b6*/ 	.byte	0x0c
	.zero		1


	//   ....[65]....
        /*04b8*/ 	.word	0x00000c40
        /*04bc*/ 	.word	0x000000ff
        /*04c0*/ 	.word	0x00000238
        /*04c4*/ 	.short	0x0100
        /*04c6*/ 	.byte	0x0c
	.zero		1


	//   ....[66]....
        /*04c8*/ 	.word	0x00000c70
        /*04cc*/ 	.word	0x000000ff
        /*04d0*/ 	.word	0x00000210
        /*04d4*/ 	.short	0x0100
        /*04d6*/ 	.byte	0x0d
	.zero		1


	//   ....[67]....
        /*04d8*/ 	.word	0x00000cc0
        /*04dc*/ 	.word	0x000000ff
        /*04e0*/ 	.word	0x00000218
        /*04e4*/ 	.short	0x0100
        /*04e6*/ 	.byte	0x0d
	.zero		1


	//   ....[68]....
        /*04e8*/ 	.word	0x00000cd0
        /*04ec*/ 	.word	0x000000ff
        /*04f0*/ 	.word	0x00000220
        /*04f4*/ 	.short	0x0100
        /*04f6*/ 	.byte	0x0d
	.zero		1


	//   ....[69]....
        /*04f8*/ 	.word	0x00000ce0
        /*04fc*/ 	.word	0x000000ff
        /*0500*/ 	.word	0x00000228
        /*0504*/ 	.short	0x0100
        /*0506*/ 	.byte	0x0d
	.zero		1


	//   ....[70]....
        /*0508*/ 	.word	0x00001b60
        /*050c*/ 	.word	0x0000006d
        /*0510*/ 	.word	0x00000000
        /*0514*/ 	.short	0x010a
        /*0516*/ 	.byte	0x2d
	.zero		1


	//   ....[71]....
        /*0518*/ 	.word	0x00001d20
        /*051c*/ 	.word	0x00000003
        /*0520*/ 	.word	0x00000000
        /*0524*/ 	.short	0x010a
        /*0526*/ 	.byte	0x3f
	.zero		1


	//   ....[72]....
        /*0528*/ 	.word	0x00001d80
        /*052c*/ 	.word	0x00000003
        /*0530*/ 	.word	0x00000000
        /*0534*/ 	.short	0x010a
        /*0536*/ 	.byte	0x3f
	.zero		1


	//   ....[73]....
        /*0538*/ 	.word	0x00002100
        /*053c*/ 	.word	0x000000ff
        /*0540*/ 	.word	0x00000000
        /*0544*/ 	.short	0x010a
        /*0546*/ 	.byte	0x04
	.zero		1


	//   ....[74]....
        /*0548*/ 	.word	0x00002140
        /*054c*/ 	.word	0x000000ff
        /*0550*/ 	.word	0x00000000
        /*0554*/ 	.short	0x010a
        /*0556*/ 	.byte	0x04
	.zero		1


	//   ....[75]....
        /*0558*/ 	.word	0x000023d0
        /*055c*/ 	.word	0x00000005
        /*0560*/ 	.word	0x00000000
        /*0564*/ 	.short	0x0101
        /*0566*/ 	.byte	0x3f
	.zero		1


	//   ....[76]....
        /*0568*/ 	.word	0x000024d0
        /*056c*/ 	.word	0x0000006e
        /*0570*/ 	.word	0x00000000
        /*0574*/ 	.short	0x0101
        /*0576*/ 	.byte	0x32
	.zero		1


	//   ....[77]....
        /*0578*/ 	.word	0x000025c0
        /*057c*/ 	.word	0x00000003
        /*0580*/ 	.word	0x00000000
        /*0584*/ 	.short	0x0101
        /*0586*/ 	.byte	0x3f
	.zero		1


	//   ....[78]....
        /*0588*/ 	.word	0x00002680
        /*058c*/ 	.word	0x0000006d
        /*0590*/ 	.word	0x00000010
        /*0594*/ 	.short	0x010a
        /*0596*/ 	.byte	0x2d
	.zero		1


	//   ....[79]....
        /*0598*/ 	.word	0x00006ba0
        /*059c*/ 	.word	0x00000070
        /*05a0*/ 	.word	0x00000000
        /*05a4*/ 	.short	0x0101
        /*05a6*/ 	.byte	0x32
	.zero		1


	//   ....[80]....
        /*05a8*/ 	.word	0x000075d0
        /*05ac*/ 	.word	0x0000000c
        /*05b0*/ 	.word	0x00000100
        /*05b4*/ 	.short	0x010a
        /*05b6*/ 	.byte	0x3f
	.zero		1


	//   ....[81]....
        /*05b8*/ 	.word	0x00007990
        /*05bc*/ 	.word	0x00000003
        /*05c0*/ 	.word	0x00000238
        /*05c4*/ 	.short	0x0101
        /*05c6*/ 	.byte	0x3f
	.zero		1


	//   ....[82]....
        /*05c8*/ 	.word	0x00008120
        /*05cc*/ 	.word	0x00000007
        /*05d0*/ 	.word	0x00000000
        /*05d4*/ 	.short	0x010a
        /*05d6*/ 	.byte	0x3f
	.zero		1


	//   ....[83]....
        /*05d8*/ 	.word	0x000081a0
        /*05dc*/ 	.word	0x00000009
        /*05e0*/ 	.word	0x00000000
        /*05e4*/ 	.short	0x010a
        /*05e6*/ 	.byte	0x3f
	.zero		1


	//   ....[84]....
        /*05e8*/ 	.word	0x00008230
        /*05ec*/ 	.word	0x00000006
        /*05f0*/ 	.word	0x00000000
        /*05f4*/ 	.short	0x010a
        /*05f6*/ 	.byte	0x3f
	.zero		1


	//   ....[85]....
        /*05f8*/ 	.word	0x000082c0
        /*05fc*/ 	.word	0x00000009
        /*0600*/ 	.word	0x00000000
        /*0604*/ 	.short	0x010a
        /*0606*/ 	.byte	0x3f
	.zero		1


	//   ....[86]....
        /*0608*/ 	.word	0x00008350
        /*060c*/ 	.word	0x00000006
        /*0610*/ 	.word	0x00000000
        /*0614*/ 	.short	0x010a
        /*0616*/ 	.byte	0x3f
	.zero		1


	//   ....[87]....
        /*0618*/ 	.word	0x000083e0
        /*061c*/ 	.word	0x00000009
        /*0620*/ 	.word	0x00000000
        /*0624*/ 	.short	0x010a
        /*0626*/ 	.byte	0x3f
	.zero		1


	//   ....[88]....
        /*0628*/ 	.word	0x00008470
        /*062c*/ 	.word	0x00000006
        /*0630*/ 	.word	0x00000000
        /*0634*/ 	.short	0x010a
        /*0636*/ 	.byte	0x3f
	.zero		1


	//   ....[89]....
        /*0638*/ 	.word	0x00008500
        /*063c*/ 	.word	0x00000009
        /*0640*/ 	.word	0x00000000
        /*0644*/ 	.short	0x010a
        /*0646*/ 	.byte	0x3f
	.zero		1


	//   ....[90]....
        /*0648*/ 	.word	0x00008590
        /*064c*/ 	.word	0x00000006
        /*0650*/ 	.word	0x00000000
        /*0654*/ 	.short	0x010a
        /*0656*/ 	.byte	0x3f
	.zero		1


	//   ....[91]....
        /*0658*/ 	.word	0x00008620
        /*065c*/ 	.word	0x00000009
        /*0660*/ 	.word	0x00000000
        /*0664*/ 	.short	0x010a
        /*0666*/ 	.byte	0x3f
	.zero		1


	//   ....[92]....
        /*0668*/ 	.word	0x000086b0
        /*066c*/ 	.word	0x00000006
        /*0670*/ 	.word	0x00000000
        /*0674*/ 	.short	0x010a
        /*0676*/ 	.byte	0x3f
	.zero		1


	//   ....[93]....
        /*0678*/ 	.word	0x00008740
        /*067c*/ 	.word	0x00000009
        /*0680*/ 	.word	0x00000000
        /*0684*/ 	.short	0x010a
        /*0686*/ 	.byte	0x3f
	.zero		1


	//   ....[94]....
        /*0688*/ 	.word	0x000087d0
        /*068c*/ 	.word	0x00000006
        /*0690*/ 	.word	0x00000000
        /*0694*/ 	.short	0x010a
        /*0696*/ 	.byte	0x3f
	.zero		1


	//   ....[95]....
        /*0698*/ 	.word	0x00008860
        /*069c*/ 	.word	0x00000009
        /*06a0*/ 	.word	0x00000000
        /*06a4*/ 	.short	0x010a
        /*06a6*/ 	.byte	0x3f
	.zero		1


	//   ....[96]....
        /*06a8*/ 	.word	0x000088f0
        /*06ac*/ 	.word	0x00000006
        /*06b0*/ 	.word	0x00000000
        /*06b4*/ 	.short	0x010a
        /*06b6*/ 	.byte	0x3f
	.zero		1


	//   ....[97]....
        /*06b8*/ 	.word	0x00008980
        /*06bc*/ 	.word	0x00000009
        /*06c0*/ 	.word	0x00000000
        /*06c4*/ 	.short	0x010a
        /*06c6*/ 	.byte	0x3f
	.zero		1


	//   ....[98]....
        /*06c8*/ 	.word	0x00008a10
        /*06cc*/ 	.word	0x00000006
        /*06d0*/ 	.word	0x00000000
        /*06d4*/ 	.short	0x010a
        /*06d6*/ 	.byte	0x3f
	.zero		1


	//   ....[99]....
        /*06d8*/ 	.word	0x00008aa0
        /*06dc*/ 	.word	0x00000009
        /*06e0*/ 	.word	0x00000000
        /*06e4*/ 	.short	0x010a
        /*06e6*/ 	.byte	0x3f
	.zero		1


	//   ....[100]....
        /*06e8*/ 	.word	0x00008b30
        /*06ec*/ 	.word	0x00000006
        /*06f0*/ 	.word	0x00000000
        /*06f4*/ 	.short	0x010a
        /*06f6*/ 	.byte	0x3f
	.zero		1


	//   ....[101]....
        /*06f8*/ 	.word	0x00008bc0
        /*06fc*/ 	.word	0x00000009
        /*0700*/ 	.word	0x00000000
        /*0704*/ 	.short	0x010a
        /*0706*/ 	.byte	0x3f
	.zero		1


	//   ....[102]....
        /*0708*/ 	.word	0x00008c50
        /*070c*/ 	.word	0x00000006
        /*0710*/ 	.word	0x00000000
        /*0714*/ 	.short	0x010a
        /*0716*/ 	.byte	0x3f
	.zero		1


	//   ....[103]....
        /*0718*/ 	.word	0x00008ce0
        /*071c*/ 	.word	0x00000009
        /*0720*/ 	.word	0x00000000
        /*0724*/ 	.short	0x010a
        /*0726*/ 	.byte	0x3f
	.zero		1


	//   ....[104]....
        /*0728*/ 	.word	0x00008d70
        /*072c*/ 	.word	0x00000006
        /*0730*/ 	.word	0x00000000
        /*0734*/ 	.short	0x010a
        /*0736*/ 	.byte	0x3f
	.zero		1


	//   ....[105]....
        /*0738*/ 	.word	0x00008e00
        /*073c*/ 	.word	0x00000009
        /*0740*/ 	.word	0x00000000
        /*0744*/ 	.short	0x010a
        /*0746*/ 	.byte	0x3f
	.zero		1


	//   ....[106]....
        /*0748*/ 	.word	0x00008e90
        /*074c*/ 	.word	0x00000006
        /*0750*/ 	.word	0x00000000
        /*0754*/ 	.short	0x010a
        /*0756*/ 	.byte	0x3f
	.zero		1


	//   ....[107]....
        /*0758*/ 	.word	0x00008f20
        /*075c*/ 	.word	0x00000009
        /*0760*/ 	.word	0x00000000
        /*0764*/ 	.short	0x010a
        /*0766*/ 	.byte	0x3f
	.zero		1


	//   ....[108]....
        /*0768*/ 	.word	0x00008fb0
        /*076c*/ 	.word	0x00000006
        /*0770*/ 	.word	0x00000000
        /*0774*/ 	.short	0x010a
        /*0776*/ 	.byte	0x3f
	.zero		1


	//   ....[109]....
        /*0778*/ 	.word	0x00009040
        /*077c*/ 	.word	0x00000009
        /*0780*/ 	.word	0x00000000
        /*0784*/ 	.short	0x010a
        /*0786*/ 	.byte	0x3f
	.zero		1


	//   ....[110]....
        /*0788*/ 	.word	0x000090d0
        /*078c*/ 	.word	0x00000006
        /*0790*/ 	.word	0x00000000
        /*0794*/ 	.short	0x010a
        /*0796*/ 	.byte	0x3f
	.zero		1


	//   ....[111]....
        /*0798*/ 	.word	0x00009160
        /*079c*/ 	.word	0x00000009
        /*07a0*/ 	.word	0x00000000
        /*07a4*/ 	.short	0x010a
        /*07a6*/ 	.byte	0x3f
	.zero		1


	//   ....[112]....
        /*07a8*/ 	.word	0x000091f0
        /*07ac*/ 	.word	0x00000006
        /*07b0*/ 	.word	0x00000000
        /*07b4*/ 	.short	0x010a
        /*07b6*/ 	.byte	0x3f
	.zero		1


	//   ....[113]....
        /*07b8*/ 	.word	0x00009280
        /*07bc*/ 	.word	0x00000003
        /*07c0*/ 	.word	0x00000000
        /*07c4*/ 	.short	0x010a
        /*07c6*/ 	.byte	0x3f
	.zero		1


	//   ....[114]....
        /*07c8*/ 	.word	0x000092e0
        /*07cc*/ 	.word	0x0000006f
        /*07d0*/ 	.word	0x00000000
        /*07d4*/ 	.short	0x010a
        /*07d6*/ 	.byte	0x3f
	.zero		1


	//   ....[115]....
        /*07d8*/ 	.word	0x00009330
        /*07dc*/ 	.word	0x00000003
        /*07e0*/ 	.word	0x00000000
        /*07e4*/ 	.short	0x010a
        /*07e6*/ 	.byte	0x3f
	.zero		1


	//   ....[116]....
        /*07e8*/ 	.word	0x00009390
        /*07ec*/ 	.word	0x00000005
        /*07f0*/ 	.word	0x00000000
        /*07f4*/ 	.short	0x010a
        /*07f6*/ 	.byte	0x3f
	.zero		1


	//   ....[117]....
        /*07f8*/ 	.word	0x000093e0
        /*07fc*/ 	.word	0x0000006f
        /*0800*/ 	.word	0x00000010
        /*0804*/ 	.short	0x010a
        /*0806*/ 	.byte	0x3f
	.zero		1


	//   ....[118]....
        /*0808*/ 	.word	0x000094b0
        /*080c*/ 	.word	0x0000000c
        /*0810*/ 	.word	0x00000100
        /*0814*/ 	.short	0x010a
        /*0816*/ 	.byte	0x3f
	.zero		1


	//   ....[119]....
        /*0818*/ 	.word	0x00009580
        /*081c*/ 	.word	0x00000007
        /*0820*/ 	.word	0x00000000
        /*0824*/ 	.short	0x010a
        /*0826*/ 	.byte	0x3f
	.zero		1


	//   ....[120]....
        /*0828*/ 	.word	0x000095d0
        /*082c*/ 	.word	0x00000009
        /*0830*/ 	.word	0x00000000
        /*0834*/ 	.short	0x010a
        /*0836*/ 	.byte	0x3f
	.zero		1


	//   ....[121]....
        /*0838*/ 	.word	0x00009620
        /*083c*/ 	.word	0x00000006
        /*0840*/ 	.word	0x00000000
        /*0844*/ 	.short	0x010a
        /*0846*/ 	.byte	0x3f
	.zero		1


	//   ....[122]....
        /*0848*/ 	.word	0x00009670
        /*084c*/ 	.word	0x00000009
        /*0850*/ 	.word	0x00000000
        /*0854*/ 	.short	0x010a
        /*0856*/ 	.byte	0x3f
	.zero		1


	//   ....[123]....
        /*0858*/ 	.word	0x000096c0
        /*085c*/ 	.word	0x00000006
        /*0860*/ 	.word	0x00000000
        /*0864*/ 	.short	0x010a
        /*0866*/ 	.byte	0x3f
	.zero		1


	//   ....[124]....
        /*0868*/ 	.word	0x00009710
        /*086c*/ 	.word	0x00000009
        /*0870*/ 	.word	0x00000000
        /*0874*/ 	.short	0x010a
        /*0876*/ 	.byte	0x3f
	.zero		1


	//   ....[125]....
        /*0878*/ 	.word	0x00009760
        /*087c*/ 	.word	0x00000006
        /*0880*/ 	.word	0x00000000
        /*0884*/ 	.short	0x010a
        /*0886*/ 	.byte	0x3f
	.zero		1


	//   ....[126]....
        /*0888*/ 	.word	0x000097b0
        /*088c*/ 	.word	0x00000009
        /*0890*/ 	.word	0x00000000
        /*0894*/ 	.short	0x010a
        /*0896*/ 	.byte	0x3f
	.zero		1


	//   ....[127]....
        /*0898*/ 	.word	0x00009800
        /*089c*/ 	.word	0x00000006
        /*08a0*/ 	.word	0x00000000
        /*08a4*/ 	.short	0x010a
        /*08a6*/ 	.byte	0x3f
	.zero		1


	//   ....[128]....
        /*08a8*/ 	.word	0x00009850
        /*08ac*/ 	.word	0x00000009
        /*08b0*/ 	.word	0x00000000
        /*08b4*/ 	.short	0x010a
        /*08b6*/ 	.byte	0x3f
	.zero		1


	//   ....[129]....
        /*08b8*/ 	.word	0x000098a0
        /*08bc*/ 	.word	0x00000006
        /*08c0*/ 	.word	0x00000000
        /*08c4*/ 	.short	0x010a
        /*08c6*/ 	.byte	0x3f
	.zero		1


	//   ....[130]....
        /*08c8*/ 	.word	0x000098f0
        /*08cc*/ 	.word	0x00000009
        /*08d0*/ 	.word	0x00000000
        /*08d4*/ 	.short	0x010a
        /*08d6*/ 	.byte	0x3f
	.zero		1


	//   ....[131]....
        /*08d8*/ 	.word	0x00009940
        /*08dc*/ 	.word	0x00000006
        /*08e0*/ 	.word	0x00000000
        /*08e4*/ 	.short	0x010a
        /*08e6*/ 	.byte	0x3f
	.zero		1


	//   ....[132]....
        /*08e8*/ 	.word	0x00009990
        /*08ec*/ 	.word	0x00000009
        /*08f0*/ 	.word	0x00000000
        /*08f4*/ 	.short	0x010a
        /*08f6*/ 	.byte	0x3f
	.zero		1


	//   ....[133]....
        /*08f8*/ 	.word	0x000099e0
        /*08fc*/ 	.word	0x00000006
        /*0900*/ 	.word	0x00000000
        /*0904*/ 	.short	0x010a
        /*0906*/ 	.byte	0x3f
	.zero		1


	//   ....[134]....
        /*0908*/ 	.word	0x00009a30
        /*090c*/ 	.word	0x00000009
        /*0910*/ 	.word	0x00000000
        /*0914*/ 	.short	0x010a
        /*0916*/ 	.byte	0x3f
	.zero		1


	//   ....[135]....
        /*0918*/ 	.word	0x00009a80
        /*091c*/ 	.word	0x00000006
        /*0920*/ 	.word	0x00000000
        /*0924*/ 	.short	0x010a
        /*0926*/ 	.byte	0x3f
	.zero		1


	//   ....[136]....
        /*0928*/ 	.word	0x00009ad0
        /*092c*/ 	.word	0x00000009
        /*0930*/ 	.word	0x00000000
        /*0934*/ 	.short	0x010a
        /*0936*/ 	.byte	0x3f
	.zero		1


	//   ....[137]....
        /*0938*/ 	.word	0x00009b20
        /*093c*/ 	.word	0x00000006
        /*0940*/ 	.word	0x00000000
        /*0944*/ 	.short	0x010a
        /*0946*/ 	.byte	0x3f
	.zero		1


	//   ....[138]....
        /*0948*/ 	.word	0x00009b70
        /*094c*/ 	.word	0x00000009
        /*0950*/ 	.word	0x00000000
        /*0954*/ 	.short	0x010a
        /*0956*/ 	.byte	0x3f
	.zero		1


	//   ....[139]....
        /*0958*/ 	.word	0x00009bc0
        /*095c*/ 	.word	0x00000006
        /*0960*/ 	.word	0x00000000
        /*0964*/ 	.short	0x010a
        /*0966*/ 	.byte	0x3f
	.zero		1


	//   ....[140]....
        /*0968*/ 	.word	0x00009c10
        /*096c*/ 	.word	0x00000009
        /*0970*/ 	.word	0x00000000
        /*0974*/ 	.short	0x010a
        /*0976*/ 	.byte	0x3f
	.zero		1


	//   ....[141]....
        /*0978*/ 	.word	0x00009c60
        /*097c*/ 	.word	0x00000006
        /*0980*/ 	.word	0x00000000
        /*0984*/ 	.short	0x010a
        /*0986*/ 	.byte	0x3f
	.zero		1


	//   ....[142]....
        /*0988*/ 	.word	0x00009cb0
        /*098c*/ 	.word	0x00000009
        /*0990*/ 	.word	0x00000000
        /*0994*/ 	.short	0x010a
        /*0996*/ 	.byte	0x3f
	.zero		1


	//   ....[143]....
        /*0998*/ 	.word	0x00009d00
        /*099c*/ 	.word	0x00000006
        /*09a0*/ 	.word	0x00000000
        /*09a4*/ 	.short	0x010a
        /*09a6*/ 	.byte	0x3f
	.zero		1


	//   ....[144]....
        /*09a8*/ 	.word	0x00009d50
        /*09ac*/ 	.word	0x00000009
        /*09b0*/ 	.word	0x00000000
        /*09b4*/ 	.short	0x010a
        /*09b6*/ 	.byte	0x3f
	.zero		1


	//   ....[145]....
        /*09b8*/ 	.word	0x00009da0
        /*09bc*/ 	.word	0x00000006
        /*09c0*/ 	.word	0x00000000
        /*09c4*/ 	.short	0x010a
        /*09c6*/ 	.byte	0x3f
	.zero		1


	//   ....[146]....
        /*09c8*/ 	.word	0x00009df0
        /*09cc*/ 	.word	0x00000009
        /*09d0*/ 	.word	0x00000000
        /*09d4*/ 	.short	0x010a
        /*09d6*/ 	.byte	0x3f
	.zero		1


	//   ....[147]....
        /*09d8*/ 	.word	0x00009e40
        /*09dc*/ 	.word	0x00000006
        /*09e0*/ 	.word	0x00000000
        /*09e4*/ 	.short	0x010a
        /*09e6*/ 	.byte	0x3f
	.zero		1


	//   ....[148]....
        /*09e8*/ 	.word	0x00009e90
        /*09ec*/ 	.word	0x00000009
        /*09f0*/ 	.word	0x00000000
        /*09f4*/ 	.short	0x010a
        /*09f6*/ 	.byte	0x3f
	.zero		1


	//   ....[149]....
        /*09f8*/ 	.word	0x00009ee0
        /*09fc*/ 	.word	0x00000006
        /*0a00*/ 	.word	0x00000000
        /*0a04*/ 	.short	0x010a
        /*0a06*/ 	.byte	0x3f
	.zero		1


	//----- nvinfo : EIATTR_NUM_MBARRIERS
	.align		4
.L_35:
        /*0a08*/ 	.byte	0x03, 0x38
        /*0a0a*/ 	.short	0x0046


	//----- nvinfo : EIATTR_EXIT_INSTR_OFFSETS
	.align		4
        /*0a0c*/ 	.byte	0x04, 0x1c
        /*0a0e*/ 	.short	(.L_37 - .L_36)


	//   ....[0]....
.L_36:
        /*0a10*/ 	.word	0x00001840


	//   ....[1]....
        /*0a14*/ 	.word	0x000018a0


	//   ....[2]....
        /*0a18*/ 	.word	0x000072b0


	//   ....[3]....
        /*0a1c*/ 	.word	0x000072e0


	//   ....[4]....
        /*0a20*/ 	.word	0x000092d0


	//----- nvinfo : EIATTR_MAX_THREADS
	.align		4
.L_37:
        /*0a24*/ 	.byte	0x04, 0x05
        /*0a26*/ 	.short	(.L_39 - .L_38)
.L_38:
        /*0a28*/ 	.word	0x00000180
        /*0a2c*/ 	.word	0x00000001
        /*0a30*/ 	.word	0x00000001


	//----- nvinfo : EIATTR_CRS_STACK_SIZE
	.align		4
.L_39:
        /*0a34*/ 	.byte	0x04, 0x1e
        /*0a36*/ 	.short	(.L_41 - .L_40)
.L_40:
        /*0a38*/ 	.word	0x00000000


	//----- nvinfo : EIATTR_CBANK_PARAM_SIZE
	.align		4
.L_41:
        /*0a3c*/ 	.byte	0x03, 0x19
        /*0a3e*/ 	.short	0x0470


	//----- nvinfo : EIATTR_PARAM_CBANK
	.align		4
        /*0a40*/ 	.byte	0x04, 0x0a
        /*0a42*/ 	.short	(.L_43 - .L_42)
	.align		4
.L_42:
        /*0a44*/ 	.word	index@(.nv.constant0._ZN7cutlass13device_kernelINS_4gemm6kernel13GemmUniversalIN4cute5tupleIJiiiiEEENS1_10collective13CollectiveMmaINS1_34MainloopSm90TmaGmmaWarpSpecializedILi32ENS5_IJNS4_1CILi2EEENSA_ILi1EEESC_EEENS1_32KernelTmaWarpSpecializedPingpongEEENS5_IJNSA_ILi64EEENSA_ILi160EEENSA_ILi32EEEEEEaNS5_IJlSC_lEEEaSK_NS4_8TiledMMAINS4_8MMA_AtomIJNS4_4SM904GMMA26MMA_64x32x32_S32S8S8_SS_TNEEEENS4_6LayoutINS5_IJSC_SC_SC_EEENS5_IJNSA_ILi0EEEST_ST_EEEEENS5_IJNS4_10UnderscoreESW_SW_EEEEENS4_13SM90_TMA_LOADENS4_14ComposedLayoutINS4_7SwizzleILi1ELi4ELi3EEENS4_18smem_ptr_flag_bitsILi8EEENSR_INS5_IJNSA_ILi8EEESI_EEENS5_IJSI_SC_EEEEEEEvNS4_8identityENS4_23SM90_TMA_LOAD_MULTICASTES19_vS1A_EENS_8epilogue10collective6detail29Sm90TmaWarpSpecializedAdapterINS1E_15DefaultEpilogueIaSK_SK_NS1D_6thread17LinearCombinationIaLi1EiiLNS1I_9ScaleType4KindE0ELNS_15FloatRoundStyleE2EaEENS1_15EpilogueDefaultEEEEEvvEEEEvNT_6ParamsE)
        /*0a48*/ 	.short	0x0210
        /*0a4a*/ 	.short	0x0470


	//----- nvinfo : EIATTR_SW_WAR
	.align		4
.L_43:
        /*0a4c*/ 	.byte	0x04, 0x36
        /*0a4e*/ 	.short	(.L_45 - .L_44)
.L_44:
        /*0a50*/ 	.word	0x00000008
.L_45:


//--------------------- .nv.callgraph             --------------------------
	.section	.nv.callgraph,"",@"SHT_CUDA_CALLGRAPH"
	.align	4
	.sectionentsize	8
	.align		4
        /*0000*/ 	.word	0x00000000
	.align		4
        /*0004*/ 	.word	0xffffffff
	.align		4
        /*0008*/ 	.word	index@(_ZN7cutlass13device_kernelINS_4gemm6kernel13GemmUniversalIN4cute5tupleIJiiiiEEENS1_10collective13CollectiveMmaINS1_34MainloopSm90TmaGmmaWarpSpecializedILi32ENS5_IJNS4_1CILi2EEENSA_ILi1EEESC_EEENS1_32KernelTmaWarpSpecializedPingpongEEENS5_IJNSA_ILi64EEENSA_ILi160EEENSA_ILi32EEEEEEaNS5_IJlSC_lEEEaSK_NS4_8TiledMMAINS4_8MMA_AtomIJNS4_4SM904GMMA26MMA_64x32x32_S32S8S8_SS_TNEEEENS4_6LayoutINS5_IJSC_SC_SC_EEENS5_IJNSA_ILi0EEEST_ST_EEEEENS5_IJNS4_10UnderscoreESW_SW_EEEEENS4_13SM90_TMA_LOADENS4_14ComposedLayoutINS4_7SwizzleILi1ELi4ELi3EEENS4_18smem_ptr_flag_bitsILi8EEENSR_INS5_IJNSA_ILi8EEESI_EEENS5_IJSI_SC_EEEEEEEvNS4_8identityENS4_23SM90_TMA_LOAD_MULTICASTES19_vS1A_EENS_8epilogue10collective6detail29Sm90TmaWarpSpecializedAdapterINS1E_15DefaultEpilogueIaSK_SK_NS1D_6thread17LinearCombinationIaLi1EiiLNS1I_9ScaleType4KindE0ELNS_15FloatRoundStyleE2EaEENS1_15EpilogueDefaultEEEEEvvEEEEvNT_6ParamsE)
	.align		4
        /*000c*/ 	.word	index@(__assertfail)
	.align		4
        /*0010*/ 	.word	0x00000000
	.align		4
        /*0014*/ 	.word	0xfffffffe
	.align		4
        /*0018*/ 	.word	0x00000000
	.align		4
        /*001c*/ 	.word	0xfffffffd
	.align		4
        /*0020*/ 	.word	0x00000000
	.align		4
        /*0024*/ 	.word	0xfffffffc


//--------------------- .nv.constant4             --------------------------
	.section	.nv.constant4,"a",@progbits
	.align	8
	.align		8
.nv.constant4:
        /*0000*/ 	.dword	__assertfail
	.align		8
        /*0008*/ 	.dword	__unnamed_1
	.align		8
        /*0010*/ 	.dword	_ZN40_INTERNAL_13e40e7d_4_k_cu_5dad1bb5_130634cuda3std3__45__cpo5beginE
	.align		8
        /*0018*/ 	.dword	_ZN40_INTERNAL_13e40e7d_4_k_cu_5dad1bb5_130634cuda3std3__45__cpo3endE
	.align		8
        /*0020*/ 	.dword	_ZN40_INTERNAL_13e40e7d_4_k_cu_5dad1bb5_130634cuda3std3__45__cpo6cbeginE
	.align		8
        /*0028*/ 	.dword	_ZN40_INTERNAL_13e40e7d_4_k_cu_5dad1bb5_130634cuda3std3__45__cpo4cendE
	.align		8
        /*0030*/ 	.dword	_ZN40_INTERNAL_13e40e7d_4_k_cu_5dad1bb5_130634cuda3std3__442_GLOBAL__N__13e40e7d_4_k_cu_5dad1bb5_130636ignoreE
	.align		8
        /*0038*/ 	.dword	_ZN40_INTERNAL_13e40e7d_4_k_cu_5dad1bb5_130634cuda3std3__419piecewise_constructE
	.align		8
        /*0040*/ 	.dword	_ZN40_INTERNAL_13e40e7d_4_k_cu_5dad1bb5_130634cuda3std3__48in_placeE
	.align		8
        /*0048*/ 	.dword	_ZN40_INTERNAL_13e40e7d_4_k_cu_5dad1bb5_130634cuda3std6ranges3__45__cpo4swapE
	.align		8
        /*0050*/ 	.dword	_ZN40_INTERNAL_13e40e7d_4_k_cu_5dad1bb5_130634cuda3std6ranges3__45__cpo9iter_moveE
	.align		8
        /*0058*/ 	.dword	_ZN40_INTERNAL_13e40e7d_4_k_cu_5dad1bb5_130634cute7productE
	.align		8
        /*0060*/ 	.dword	_ZN40_INTERNAL_13e40e7d_4_k_cu_5dad1bb5_130634cute1_E
	.align		8
        /*0068*/ 	.dword	$str$22
	.align		8
        /*0070*/ 	.dword	$str$23


//--------------------- .text._ZN7cutlass13device_kernelINS_4gemm6kernel13GemmUniversalIN4cute5tupleIJiiiiEEENS1_10collective13CollectiveMmaINS1_34MainloopSm90TmaGmmaWarpSpecializedILi32ENS5_IJNS4_1CILi2EEENSA_ILi1EEESC_EEENS1_32KernelTmaWarpSpecializedPingpongEEENS5_IJNSA_ILi64EEENSA_ILi160EEENSA_ILi32EEEEEEaNS5_IJlSC_lEEEaSK_NS4_8TiledMMAINS4_8MMA_AtomIJNS4_4SM904GMMA26MMA_64x32x32_S32S8S8_SS_TNEEEENS4_6LayoutINS5_IJSC_SC_SC_EEENS5_IJNSA_ILi0EEEST_ST_EEEEENS5_IJNS4_10UnderscoreESW_SW_EEEEENS4_13SM90_TMA_LOADENS4_14ComposedLayoutINS4_7SwizzleILi1ELi4ELi3EEENS4_18smem_ptr_flag_bitsILi8EEENSR_INS5_IJNSA_ILi8EEESI_EEENS5_IJSI_SC_EEEEEEEvNS4_8identityENS4_23SM90_TMA_LOAD_MULTICASTES19_vS1A_EENS_8epilogue10collective6detail29Sm90TmaWarpSpecializedAdapterINS1E_15DefaultEpilogueIaSK_SK_NS1D_6thread17LinearCombinationIaLi1EiiLNS1I_9ScaleType4KindE0ELNS_15FloatRoundStyleE2EaEENS1_15EpilogueDefaultEEEEEvvEEEEvNT_6ParamsE --------------------------
	.section	.text._ZN7cutlass13device_kernelINS_4gemm6kernel13GemmUniversalIN4cute5tupleIJiiiiEEENS1_10collective13CollectiveMmaINS1_34MainloopSm90TmaGmmaWarpSpecializedILi32ENS5_IJNS4_1CILi2EEENSA_ILi1EEESC_EEENS1_32KernelTmaWarpSpecializedPingpongEEENS5_IJNSA_ILi64EEENSA_ILi160EEENSA_ILi32EEEEEEaNS5_IJlSC_lEEEaSK_NS4_8TiledMMAINS4_8MMA_AtomIJNS4_4SM904GMMA26MMA_64x32x32_S32S8S8_SS_TNEEEENS4_6LayoutINS5_IJSC_SC_SC_EEENS5_IJNSA_ILi0EEEST_ST_EEEEENS5_IJNS4_10UnderscoreESW_SW_EEEEENS4_13SM90_TMA_LOADENS4_14ComposedLayoutINS4_7SwizzleILi1ELi4ELi3EEENS4_18smem_ptr_flag_bitsILi8EEENSR_INS5_IJNSA_ILi8EEESI_EEENS5_IJSI_SC_EEEEEEEvNS4_8identityENS4_23SM90_TMA_LOAD_MULTICASTES19_vS1A_EENS_8epilogue10collective6detail29Sm90TmaWarpSpecializedAdapterINS1E_15DefaultEpilogueIaSK_SK_NS1D_6thread17LinearCombinationIaLi1EiiLNS1I_9ScaleType4KindE0ELNS_15FloatRoundStyleE2EaEENS1_15EpilogueDefaultEEEEEvvEEEEvNT_6ParamsE,"ax",@progbits
	.align	128
.text._ZN7cutlass13device_kernelINS_4gemm6kernel13GemmUniversalIN4cute5tupleIJiiiiEEENS1_10collective13CollectiveMmaINS1_34MainloopSm90TmaGmmaWarpSpecializedILi32ENS5_IJNS4_1CILi2EEENSA_ILi1EEESC_EEENS1_32KernelTmaWarpSpecializedPingpongEEENS5_IJNSA_ILi64EEENSA_ILi160EEENSA_ILi32EEEEEEaNS5_IJlSC_lEEEaSK_NS4_8TiledMMAINS4_8MMA_AtomIJNS4_4SM904GMMA26MMA_64x32x32_S32S8S8_SS_TNEEEENS4_6LayoutINS5_IJSC_SC_SC_EEENS5_IJNSA_ILi0EEEST_ST_EEEEENS5_IJNS4_10UnderscoreESW_SW_EEEEENS4_13SM90_TMA_LOADENS4_14ComposedLayoutINS4_7SwizzleILi1ELi4ELi3EEENS4_18smem_ptr_flag_bitsILi8EEENSR_INS5_IJNSA_ILi8EEESI_EEENS5_IJSI_SC_EEEEEEEvNS4_8identityENS4_23SM90_TMA_LOAD_MULTICASTES19_vS1A_EENS_8epilogue10collective6detail29Sm90TmaWarpSpecializedAdapterINS1E_15DefaultEpilogueIaSK_SK_NS1D_6thread17LinearCombinationIaLi1EiiLNS1I_9ScaleType4KindE0ELNS_15FloatRoundStyleE2EaEENS1_15EpilogueDefaultEEEEEvvEEEEvNT_6ParamsE:
        .type           _ZN7cutlass13device_kernelINS_4gemm6kernel13GemmUniversalIN4cute5tupleIJiiiiEEENS1_10collective13CollectiveMmaINS1_34MainloopSm90TmaGmmaWarpSpecializedILi32ENS5_IJNS4_1CILi2EEENSA_ILi1EEESC_EEENS1_32KernelTmaWarpSpecializedPingpongEEENS5_IJNSA_ILi64EEENSA_ILi160EEENSA_ILi32EEEEEEaNS5_IJlSC_lEEEaSK_NS4_8TiledMMAINS4_8MMA_AtomIJNS4_4SM904GMMA26MMA_64x32x32_S32S8S8_SS_TNEEEENS4_6LayoutINS5_IJSC_SC_SC_EEENS5_IJNSA_ILi0EEEST_ST_EEEEENS5_IJNS4_10UnderscoreESW_SW_EEEEENS4_13SM90_TMA_LOADENS4_14ComposedLayoutINS4_7SwizzleILi1ELi4ELi3EEENS4_18smem_ptr_flag_bitsILi8EEENSR_INS5_IJNSA_ILi8EEESI_EEENS5_IJSI_SC_EEEEEEEvNS4_8identityENS4_23SM90_TMA_LOAD_MULTICASTES19_vS1A_EENS_8epilogue10collective6detail29Sm90TmaWarpSpecializedAdapterINS1E_15DefaultEpilogueIaSK_SK_NS1D_6thread17LinearCombinationIaLi1EiiLNS1I_9ScaleType4KindE0ELNS_15FloatRoundStyleE2EaEENS1_15EpilogueDefaultEEEEEvvEEEEvNT_6ParamsE,@function
        .size           _ZN7cutlass13device_kernelINS_4gemm6kernel13GemmUniversalIN4cute5tupleIJiiiiEEENS1_10collective13CollectiveMmaINS1_34MainloopSm90TmaGmmaWarpSpecializedILi32ENS5_IJNS4_1CILi2EEENSA_ILi1EEESC_EEENS1_32KernelTmaWarpSpecializedPingpongEEENS5_IJNSA_ILi64EEENSA_ILi160EEENSA_ILi32EEEEEEaNS5_IJlSC_lEEEaSK_NS4_8TiledMMAINS4_8MMA_AtomIJNS4_4SM904GMMA26MMA_64x32x32_S32S8S8_SS_TNEEEENS4_6LayoutINS5_IJSC_SC_SC_EEENS5_IJNSA_ILi0EEEST_ST_EEEEENS5_IJNS4_10UnderscoreESW_SW_EEEEENS4_13SM90_TMA_LOADENS4_14ComposedLayoutINS4_7SwizzleILi1ELi4ELi3EEENS4_18smem_ptr_flag_bitsILi8EEENSR_INS5_IJNSA_ILi8EEESI_EEENS5_IJSI_SC_EEEEEEEvNS4_8identityENS4_23SM90_TMA_LOAD_MULTICASTES19_vS1A_EENS_8epilogue10collective6detail29Sm90TmaWarpSpecializedAdapterINS1E_15DefaultEpilogueIaSK_SK_NS1D_6thread17LinearCombinationIaLi1EiiLNS1I_9ScaleType4KindE0ELNS_15FloatRoundStyleE2EaEENS1_15EpilogueDefaultEEEEEvvEEEEvNT_6ParamsE,(.L_x_293 - _ZN7cutlass13device_kernelINS_4gemm6kernel13GemmUniversalIN4cute5tupleIJiiiiEEENS1_10collective13CollectiveMmaINS1_34MainloopSm90TmaGmmaWarpSpecializedILi32ENS5_IJNS4_1CILi2EEENSA_ILi1EEESC_EEENS1_32KernelTmaWarpSpecializedPingpongEEENS5_IJNSA_ILi64EEENSA_ILi160EEENSA_ILi32EEEEEEaNS5_IJlSC_lEEEaSK_NS4_8TiledMMAINS4_8MMA_AtomIJNS4_4SM904GMMA26MMA_64x32x32_S32S8S8_SS_TNEEEENS4_6LayoutINS5_IJSC_SC_SC_EEENS5_IJNSA_ILi0EEEST_ST_EEEEENS5_IJNS4_10UnderscoreESW_SW_EEEEENS4_13SM90_TMA_LOADENS4_14ComposedLayoutINS4_7SwizzleILi1ELi4ELi3EEENS4_18smem_ptr_flag_bitsILi8EEENSR_INS5_IJNSA_ILi8EEESI_EEENS5_IJSI_SC_EEEEEEEvNS4_8identityENS4_23SM90_TMA_LOAD_MULTICASTES19_vS1A_EENS_8epilogue10collective6detail29Sm90TmaWarpSpecializedAdapterINS1E_15DefaultEpilogueIaSK_SK_NS1D_6thread17LinearCombinationIaLi1EiiLNS1I_9ScaleType4KindE0ELNS_15FloatRoundStyleE2EaEENS1_15EpilogueDefaultEEEEEvvEEEEvNT_6ParamsE)
        .other          _ZN7cutlass13device_kernelINS_4gemm6kernel13GemmUniversalIN4cute5tupleIJiiiiEEENS1_10collective13CollectiveMmaINS1_34MainloopSm90TmaGmmaWarpSpecializedILi32ENS5_IJNS4_1CILi2EEENSA_ILi1EEESC_EEENS1_32KernelTmaWarpSpecializedPingpongEEENS5_IJNSA_ILi64EEENSA_ILi160EEENSA_ILi32EEEEEEaNS5_IJlSC_lEEEaSK_NS4_8TiledMMAINS4_8MMA_AtomIJNS4_4SM904GMMA26MMA_64x32x32_S32S8S8_SS_TNEEEENS4_6LayoutINS5_IJSC_SC_SC_EEENS5_IJNSA_ILi0EEEST_ST_EEEEENS5_IJNS4_10UnderscoreESW_SW_EEEEENS4_13SM90_TMA_LOADENS4_14ComposedLayoutINS4_7SwizzleILi1ELi4ELi3EEENS4_18smem_ptr_flag_bitsILi8EEENSR_INS5_IJNSA_ILi8EEESI_EEENS5_IJSI_SC_EEEEEEEvNS4_8identityENS4_23SM90_TMA_LOAD_MULTICASTES19_vS1A_EENS_8epilogue10collective6detail29Sm90TmaWarpSpecializedAdapterINS1E_15DefaultEpilogueIaSK_SK_NS1D_6thread17LinearCombinationIaLi1EiiLNS1I_9ScaleType4KindE0ELNS_15FloatRoundStyleE2EaEENS1_15EpilogueDefaultEEEEEvvEEEEvNT_6ParamsE,@"STO_CUDA_ENTRY STV_DEFAULT"
_ZN7cutlass13device_kernelINS_4gemm6kernel13GemmUniversalIN4cute5tupleIJiiiiEEENS1_10collective13CollectiveMmaINS1_34MainloopSm90TmaGmmaWarpSpecializedILi32ENS5_IJNS4_1CILi2EEENSA_ILi1EEESC_EEENS1_32KernelTmaWarpSpecializedPingpongEEENS5_IJNSA_ILi64EEENSA_ILi160EEENSA_ILi32EEEEEEaNS5_IJlSC_lEEEaSK_NS4_8TiledMMAINS4_8MMA_AtomIJNS4_4SM904GMMA26MMA_64x32x32_S32S8S8_SS_TNEEEENS4_6LayoutINS5_IJSC_SC_SC_EEENS5_IJNSA_ILi0EEEST_ST_EEEEENS5_IJNS4_10UnderscoreESW_SW_EEEEENS4_13SM90_TMA_LOADENS4_14ComposedLayoutINS4_7SwizzleILi1ELi4ELi3EEENS4_18smem_ptr_flag_bitsILi8EEENSR_INS5_IJNSA_ILi8EEESI_EEENS5_IJSI_SC_EEEEEEEvNS4_8identityENS4_23SM90_TMA_LOAD_MULTICASTES19_vS1A_EENS_8epilogue10collective6detail29Sm90TmaWarpSpecializedAdapterINS1E_15DefaultEpilogueIaSK_SK_NS1D_6thread17LinearCombinationIaLi1EiiLNS1I_9ScaleType4KindE0ELNS_15FloatRoundStyleE2EaEENS1_15EpilogueDefaultEEEEEvvEEEEvNT_6ParamsE:
[----:B------:R-:W0:Y:S01]  /*0000*/  LDC R1, c[0x0][0x28] ;  /* 0x00000a00ff017b82 */ /* 0x000e220000000800 */
[----:B------:R-:W1:Y:S01]  /*0010*/  S2R R3, SR_TID.X ;  /* 0x0000000000037919 */ /* 0x000e620000002100 */
[----:B------:R-:W-:Y:S01]  /*0020*/  ELECT P0, URZ, PT ;  /* 0x00000000003f782f */ /* 0x000fe20003800000 */
[----:B------:R-:W-:Y:S01]  /*0030*/  BSSY B0, `(.L_x_0) ;  /* 0x0000014000007945 */ /* 0x000fe20003800000 */
[--C-:B-1----:R-:W-:Y:S02]  /*0040*/  SHF.R.U32.HI R0, RZ, 0x5, R3.reuse ;  /* 0x00000005ff007819 */ /* 0x102fe40000011603 */
[----:B------:R-:W-:-:S03]  /*0050*/  SHF.R.U32.HI R5, RZ, 0x7, R3 ;  /* 0x00000007ff057819 */ /* 0x000fc60000011603 */
[----:B------:R-:W1:Y:S02]  /*0060*/  SHFL.IDX PT, R2, R0, RZ, 0x1f ;  /* 0x00001fff00027589 */ /* 0x000e6400000e0000 */
[----:B-1----:R-:W-:Y:S02]  /*0070*/  R2UR UR6, R2 ;  /* 0x00000000020672ca */ /* 0x002fe400000e0000 */
[----:B------:R1:W2:Y:S11]  /*0080*/  SHFL.IDX PT, R2, R5, RZ, 0x1f ;  /* 0x00001fff05027589 */ /* 0x0002b600000e0000 */
[----:B------:R-:W-:-:S02]  /*0090*/  USHF.R.S32.HI UR4, URZ, 0x1f, UR6 ;  /* 0x0000001f3f047899 */ /* 0x000fc40008011406 */
[----:B------:R-:W-:Y:S02]  /*00a0*/  ISETP.NE.OR P0, PT, RZ, UR6, !P0 ;  /* 0x00000006ff007c0c */ /* 0x000fe4000c705670 */
[----:B------:R-:W-:-:S04]  /*00b0*/  ULEA.HI UR4, UR4, UR6, URZ, 0x2 ;  /* 0x0000000604047291 */ /* 0x000fc8000f8f103f */
[----:B------:R-:W-:-:S04]  /*00c0*/  ULOP3.LUT UR4, UR4, 0xfffffffc, URZ, 0xc0, !UPT ;  /* 0xfffffffc04047892 */ /* 0x000fc8000f8ec03f */
[----:B------:R-:W-:-:S03]  /*00d0*/  UIADD3 UR6, UR6, -UR4, URZ ;  /* 0x8000000406067290 */ /* 0x000fc6000fffe03f */
[----:B012---:R-:W-:Y:S09]  /*00e0*/  @P0 BRA `(.L_x_1) ;  /* 0x0000000000200947 */ /* 0x007ff20003800000 */
[----:B------:R-:W-:Y:S02]  /*00f0*/  ULDC.64 UR4, c[0x0][0x198] ;  /* 0x0000660000047ab9 */ /* 0x000fe40000000a00 */
[----:B------:R-:W-:Y:S02]  /*0100*/  UIADD3 UR8, UP0, UR4, 0xf0, URZ ;  /* 0x000000f004087890 */ /* 0x000fe4000ff1e03f */
[----:B------:R-:W-:Y:S02]  /*0110*/  UIADD3 UR4, UP1, UR4, 0x1f0, URZ ;  /* 0x000001f004047890 */ /* 0x000fe4000ff3e03f */
[----:B------:R-:W-:Y:S02]  /*0120*/  UIADD3.X UR9, URZ, UR5, URZ, UP0, !UPT ;  /* 0x000000053f097290 */ /* 0x000fe400087fe43f */
[----:B------:R-:W-:-:S07]  /*0130*/  UIADD3.X UR5, URZ, UR5, URZ, UP1, !UPT ;  /* 0x000000053f057290 */ /* 0x000fce0008ffe43f */
[----:B------:R0:W-:Y:S02]  /*0140*/  UTMACCTL.PF [UR8] ;  /* 0x00000000080079b9 */ /* 0x0001e40008040000 */
[----:B------:R0:W-:Y:S02]  /*0150*/  UTMACCTL.PF [UR4] ;  /* 0x00000000040079b9 */ /* 0x0001e40008040000 */
[----:B0-----:R-:W-:Y:S01]  /*0160*/  NOP ;  /* 0x0000000000007918 */ /* 0x001fe20000000000 */
.L_x_1:
[----:B------:R-:W-:Y:S05]  /*0170*/  BSYNC B0 ;  /* 0x0000000000007941 */ /* 0x000fea0003800000 */
.L_x_0:
[----:B------:R-:W0:Y:S01]  /*0180*/  SHFL.IDX PT, R6, R0, RZ, 0x1f ;  /* 0x00001fff00067589 */ /* 0x000e2200000e0000 */
[----:B------:R-:W-:Y:S01]  /*0190*/  R2UR UR19, R2 ;  /* 0x00000000021372ca */ /* 0x000fe200000e0000 */
[----:B------:R-:W-:-:S04]  /*01a0*/  UISETP.NE.AND UP0, UPT, UR6, 0x3, UPT ;  /* 0x000000030600788c */ /* 0x000fc8000bf05270 */
[----:B------:R-:W-:-:S08]  /*01b0*/  UISETP.EQ.OR UP0, UPT, UR6, URZ, !UP0 ;  /* 0x0000003f0600728c */ /* 0x000fd0000c702670 */
[----:B------:R-:W-:Y:S02]  /*01c0*/  UIADD3 UR14, UR19, -0x1, URZ ;  /* 0xffffffff130e7890 */ /* 0x000fe4000fffe03f */
[----:B------:R-:W-:Y:S02]  /*01d0*/  UISETP.EQ.AND UP0, UPT, UR19, URZ, UP0 ;  /* 0x0000003f1300728c */ /* 0x000fe40008702270 */
[----:B------:R-:W-:Y:S02]  /*01e0*/  UISETP.GE.U32.AND UP1, UPT, UR14, 0x2, UPT ;  /* 0x000000020e00788c */ /* 0x000fe4000bf26070 */
[----:B------:R-:W-:Y:S01]  /*01f0*/  USEL UR40, URZ, 0x1, !UP0 ;  /* 0x000000013f287887 */ /* 0x000fe2000c000000 */
[----:B0-----:R-:W-:-:S03]  /*0200*/  ISETP.NE.AND P0, PT, R6, RZ, PT ;  /* 0x000000ff0600720c */ /* 0x001fc60003f05270 */
[----:B------:R-:W-:-:S10]  /*0210*/  USEL UR40, UR40, 0x2, UP1 ;  /* 0x0000000228287887 */ /* 0x000fd40008800000 */
[----:B------:R-:W-:Y:S05]  /*0220*/  @P0 BRA `(.L_x_2) ;  /* 0x0000000400440947 */ /* 0x000fea0003800000 */
[----:B------:R-:W-:Y:S01]  /*0230*/  ELECT P0, URZ, PT ;  /* 0x00000000003f782f */ /* 0x000fe20003800000 */
[----:B------:R-:W-:-:S12]  /*0240*/  BSSY B0, `(.L_x_2) ;  /* 0x000004f000007945 */ /* 0x000fd80003800000 */
[----:B------:R-:W-:Y:S05]  /*0250*/  @!P0 BRA `(.L_x_3) ;  /* 0x0000000400348947 */ /* 0x000fea0003800000 */
[----:B------:R-:W0:Y:S01]  /*0260*/  S2UR UR7, SR_CgaCtaId ;  /* 0x00000000000779c3 */ /* 0x000e220000008800 */
[----:B------:R-:W-:Y:S01]  /*0270*/  UMOV UR4, 0x400 ;  /* 0x0000040000047882 */ /* 0x000fe20000000000 */
[----:B------:R-:W-:Y:S01]  /*0280*/  UMOV UR5, 0x1 ;  /* 0x0000000100057882 */ /* 0x000fe20000000000 */
[----:B------:R-:W-:Y:S02]  /*0290*/  UMOV UR8, 0x2 ;  /* 0x0000000200087882 */ /* 0x000fe40000000000 */
[----:B------:R-:W-:-:S04]  /*02a0*/  UIADD3 UR8, -UR8, 0x100000, URZ ;  /* 0x0010000008087890 */ /* 0x000fc8000fffe13f */
[----:B------:R-:W-:Y:S02]  /*02b0*/  USHF.L.U32 UR9, UR8, 0xb, URZ ;  /* 0x0000000b08097899 */ /* 0x000fe4000800063f */
[----:B------:R-:W-:Y:S02]  /*02c0*/  USHF.L.U32 UR8, UR8, 0x1, URZ ;  /* 0x0000000108087899 */ /* 0x000fe4000800063f */
[----:B0-----:R-:W-:Y:S02]  /*02d0*/  ULEA UR7, UR7, UR4, 0x18 ;  /* 0x0000000407077291 */ /* 0x001fe4000f8ec03f */
[----:B------:R-:W-:-:S04]  /*02e0*/  UIADD3 UR4, -UR5, 0x100000, URZ ;  /* 0x0010000005047890 */ /* 0x000fc8000fffe13f */
[----:B------:R-:W-:Y:S02]  /*02f0*/  USHF.L.U32 UR5, UR4, 0xb, URZ ;  /* 0x0000000b04057899 */ /* 0x000fe4000800063f */
[----:B------:R-:W-:Y:S01]  /*0300*/  USHF.L.U32 UR4, UR4, 0x1, URZ ;  /* 0x0000000104047899 */ /* 0x000fe2000800063f */
[----:B------:R-:W0:Y:S11]  /*0310*/  FENCE.VIEW.ASYNC.S ;  /* 0x00000000000073c6 */ /* 0x000e360000000000 */
[----:B0-----:R0:W1:Y:S01]  /*0320*/  SYNCS.EXCH.64 URZ, [UR7], UR4 ;  /* 0x00000004073f75b2 */ /* 0x0010620008000100 */
[----:B------:R0:W2:Y:S01]  /*0330*/  SYNCS.EXCH.64 URZ, [UR7+0x100], UR8 ;  /* 0x00010008073f75b2 */ /* 0x0000a20008000100 */
[----:B------:R0:W3:Y:S01]  /*0340*/  SYNCS.EXCH.64 URZ, [UR7+0x8], UR4 ;  /* 0x00000804073f75b2 */ /* 0x0000e20008000100 */
[----:B------:R0:W4:Y:S01]  /*0350*/  SYNCS.EXCH.64 URZ, [UR7+0x108], UR8 ;  /* 0x00010808073f75b2 */ /* 0x0001220008000100 */
[----:B------:R0:W0:Y:S01]  /*0360*/  SYNCS.EXCH.64 URZ, [UR7+0x10], UR4 ;  /* 0x00001004073f75b2 */ /* 0x0000220008000100 */
        /* <DEDUP_REMOVED lines=59> */
[----:B-1234-:R-:W-:Y:S01]  /*0720*/  NOP ;  /* 0x0000000000007918 */ /* 0x01efe20000000000 */
.L_x_3:
[----:B0-----:R-:W-:Y:S05]  /*0730*/  BSYNC B0 ;  /* 0x0000000000007941 */ /* 0x001fea0003800000 */
.L_x_2:
[----:B------:R-:W0:Y:S01]  /*0740*/  S2UR UR15, SR_CTAID.X ;  /* 0x00000000000f79c3 */ /* 0x000e220000002500 */
[----:B------:R-:W-:Y:S01]  /*0750*/  SHF.R.S32.HI R2, RZ, 0x1f, R3 ;  /* 0x0000001fff027819 */ /* 0x000fe20000011403 */
[----:B------:R-:W1:Y:S01]  /*0760*/  SHFL.IDX PT, R7, R0, RZ, 0x1f ;  /* 0x00001fff00077589 */ /* 0x000e6200000e0000 */
[----:B------:R-:W-:Y:S02]  /*0770*/  ELECT P0, URZ, PT ;  /* 0x00000000003f782f */ /* 0x000fe40003800000 */
[----:B------:R-:W-:Y:S01]  /*0780*/  SHF.R.S32.HI R11, RZ, 0x1f, R6 ;  /* 0x0000001fff0b7819 */ /* 0x000fe20000011406 */
[----:B------:R-:W-:Y:S01]  /*0790*/  ULDC UR4, c[0x0][0x150] ;  /* 0x0000540000047ab9 */ /* 0x000fe20000000800 */
[----:B------:R-:W-:Y:S01]  /*07a0*/  LEA.HI R2, R2, R3, RZ, 0x7 ;  /* 0x0000000302027211 */ /* 0x000fe200078f38ff */
[----:B------:R-:W2:Y:S01]  /*07b0*/  SHFL.IDX PT, R8, R0, RZ, 0x1f ;  /* 0x00001fff00087589 */ /* 0x000ea200000e0000 */
[----:B------:R-:W3:Y:S01]  /*07c0*/  S2UR UR8, SR_CTAID.Y ;  /* 0x00000000000879c3 */ /* 0x000ee20000002600 */
[----:B------:R-:W-:-:S02]  /*07d0*/  ELECT P1, URZ, PT ;  /* 0x00000000003f782f */ /* 0x000fc40003820000 */
[----:B------:R-:W-:Y:S01]  /*07e0*/  LOP3.LUT R2, R2, 0xffffff80, RZ, 0xc0, !PT ;  /* 0xffffff8002027812 */ /* 0x000fe200078ec0ff */
[----:B------:R-:W-:Y:S01]  /*07f0*/  ULDC UR7, c[0x0][0x144] ;  /* 0x0000510000077ab9 */ /* 0x000fe20000000800 */
[----:B------:R-:W-:Y:S01]  /*0800*/  LEA.HI R11, R11, R6, RZ, 0x2 ;  /* 0x000000060b0b7211 */ /* 0x000fe200078f10ff */
[----:B------:R-:W-:Y:S01]  /*0810*/  UMOV UR18, 0x80 ;  /* 0x0000008000127882 */ /* 0x000fe20000000000 */
[----:B------:R-:W-:Y:S01]  /*0820*/  NOP ;  /* 0x0000000000007918 */ /* 0x000fe20000000000 */
[----:B------:R-:W-:Y:S01]  /*0830*/  IMAD.IADD R4, R3, 0x1, -R2 ;  /* 0x0000000103047824 */ /* 0x000fe200078e0a02 */
[----:B------:R-:W-:Y:S01]  /*0840*/  LOP3.LUT R11, R11, 0x3ffffffc, RZ, 0xc0, !PT ;  /* 0x3ffffffc0b0b7812 */ /* 0x000fe200078ec0ff */
[----:B------:R-:W-:Y:S01]  /*0850*/  NOP ;  /* 0x0000000000007918 */ /* 0x000fe20000000000 */
[----:B------:R-:W-:Y:S01]  /*0860*/  ULDC UR17, c[0x0][0x148] ;  /* 0x0000520000117ab9 */ /* 0x000fe20000000800 */
[----:B------:R-:W-:Y:S01]  /*0870*/  IMAD.MOV.U32 R23, RZ, RZ, 0x1 ;  /* 0x00000001ff177424 */ /* 0x000fe200078e00ff */
[----:B------:R-:W-:Y:S01]  /*0880*/  SHF.R.S32.HI R9, RZ, 0x1f, R4 ;  /* 0x0000001fff097819 */ /* 0x000fe20000011404 */
[----:B------:R-:W-:Y:S01]  /*0890*/  IMAD.IADD R11, R6, 0x1, -R11 ;  /* 0x00000001060b7824 */ /* 0x000fe200078e0a0b */
[----:B------:R-:W4:Y:S01]  /*08a0*/  SHFL.IDX PT, R5, R5, RZ, 0x1f ;  /* 0x00001fff05057589 */ /* 0x000f2200000e0000 */
[----:B------:R-:W-:-:S02]  /*08b0*/  ISETP.NE.AND P2, PT, RZ, UR19, PT ;  /* 0x00000013ff007c0c */ /* 0x000fc4000bf45270 */
[----:B0-----:R-:W-:Y:S02]  /*08c0*/  I2FP.F32.U32 R10, UR15 ;  /* 0x0000000f000a7c45 */ /* 0x001fe40008201000 */
[----:B------:R-:W-:Y:S02]  /*08d0*/  LEA.HI R2, R9, R4, RZ, 0x3 ;  /* 0x0000000409027211 */ /* 0x000fe400078f18ff */
[----:B-1----:R-:W-:Y:S01]  /*08e0*/  ISETP.NE.OR P0, PT, R7, RZ, !P0 ;  /* 0x000000ff0700720c */ /* 0x002fe20004705670 */
[----:B------:R-:W-:Y:S01]  /*08f0*/  FMUL R10, R10, UR4 ;  /* 0x000000040a0a7c20 */ /* 0x000fe20008400000 */
[--C-:B------:R-:W-:Y:S01]  /*0900*/  SHF.R.S32.HI R7, RZ, 0x3, R2.reuse ;  /* 0x00000003ff077819 */ /* 0x100fe20000011402 */
[----:B------:R-:W-:Y:S01]  /*0910*/  ULDC UR4, c[0x0][0x154] ;  /* 0x0000550000047ab9 */ /* 0x000fe20000000800 */
[----:B------:R-:W-:Y:S02]  /*0920*/  SHF.R.S32.HI R2, RZ, 0x1f, R2 ;  /* 0x0000001fff027819 */ /* 0x000fe40000011402 */
[----:B--2---:R-:W-:Y:S01]  /*0930*/  ISETP.NE.OR P1, PT, R8, RZ, !P1 ;  /* 0x000000ff0800720c */ /* 0x004fe20004f25670 */
[----:B------:R-:W0:Y:S01]  /*0940*/  F2I.U32.TRUNC.NTZ R10, R10 ;  /* 0x0000000a000a7305 */ /* 0x000e22000020f000 */
[----:B------:R-:W-:-:S02]  /*0950*/  LEA.HI R2, R2, R7, RZ, 0x2 ;  /* 0x0000000702027211 */ /* 0x000fc400078f10ff */
[----:B---3--:R-:W-:Y:S02]  /*0960*/  I2FP.F32.U32 R0, UR8 ;  /* 0x0000000800007c45 */ /* 0x008fe40008201000 */
[----:B------:R-:W-:Y:S01]  /*0970*/  LOP3.LUT R2, R2, 0xfffffffc, RZ, 0xc0, !PT ;  /* 0xfffffffc02027812 */ /* 0x000fe200078ec0ff */
[----:B------:R-:W-:Y:S02]  /*0980*/  VOTEU.ALL UP0, P0 ;  /* 0x00000000003f7886 */ /* 0x000fe40000000000 */
[----:B------:R-:W-:Y:S02]  /*0990*/  FMUL R6, R0, UR4 ;  /* 0x0000000400067c20 */ /* 0x000fe40008400000 */
[----:B------:R-:W-:Y:S01]  /*09a0*/  IMAD.IADD R2, R7, 0x1, -R2 ;  /* 0x0000000107027824 */ /* 0x000fe200078e0a02 */
[----:B------:R-:W1:Y:S01]  /*09b0*/  @!UP0 S2UR UR11, SR_CgaCtaId ;  /* 0x00000000000b89c3 */ /* 0x000e620000008800 */
[----:B------:R-:W-:Y:S01]  /*09c0*/  VOTEU.ALL UP1, P1 ;  /* 0x00000000003f7886 */ /* 0x000fe20000820000 */
[----:B------:R-:W-:Y:S01]  /*09d0*/  @!UP0 UMOV UR10, 0x400 ;  /* 0x00000400000a8882 */ /* 0x000fe20000000000 */
[----:B------:R-:W-:Y:S01]  /*09e0*/  IMAD R2, R11, 0x4, R2 ;  /* 0x000000040b027824 */ /* 0x000fe200078e0202 */
[----:B0-----:R-:W-:Y:S01]  /*09f0*/  R2UR UR4, R10 ;  /* 0x000000000a0472ca */ /* 0x001fe200000e0000 */
[----:B------:R-:W0:Y:S01]  /*0a00*/  F2I.U32.TRUNC.NTZ R6, R6 ;  /* 0x0000000600067305 */ /* 0x000e22000020f000 */
[----:B------:R-:W-:Y:S01]  /*0a10*/  @!UP1 UMOV UR13, 0x400 ;  /* 0x00000400000d9882 */ /* 0x000fe20000000000 */
[C---:B------:R-:W-:Y:S01]  /*0a20*/  IMAD.SHL.U32 R7, R2.reuse, 0x4, RZ ;  /* 0x0000000402077824 */ /* 0x040fe200078e00ff */
[----:B------:R-:W-:Y:S01]  /*0a30*/  LEA.HI R0, R2, R2, RZ, 0x1 ;  /* 0x0000000202007211 */ /* 0x000fe200078f08ff */
[----:B------:R-:W2:Y:S01]  /*0a40*/  @!UP1 S2UR UR16, SR_CgaCtaId ;  /* 0x00000000001099c3 */ /* 0x000ea20000008800 */
[----:B------:R-:W-:Y:S01]  /*0a50*/  VOTEU.ALL UP2, P1 ;  /* 0x00000000003f7886 */ /* 0x000fe20000840000 */
[----:B------:R-:W-:Y:S01]  /*0a60*/  VOTEU.ALL UP3, P1 ;  /* 0x00000000003f7886 */ /* 0x000fe20000860000 */
[----:B------:R-:W-:Y:S01]  /*0a70*/  LOP3.LUT R11, R0, 0xfffffffe, RZ, 0xc0, !PT ;  /* 0xfffffffe000b7812 */ /* 0x000fe200078ec0ff */
[----:B------:R-:W-:Y:S01]  /*0a80*/  VOTEU.ALL UP4, P1 ;  /* 0x00000000003f7886 */ /* 0x000fe20000880000 */
[----:B------:R-:W-:Y:S01]  /*0a90*/  LOP3.LUT R22, R2, 0xc, R7, 0x78, !PT ;  /* 0x0000000c02167812 */ /* 0x000fe200078e7807 */
[----:B------:R-:W-:-:S02]  /*0aa0*/  VOTEU.ALL UP5, P1 ;  /* 0x00000000003f7886 */ /* 0x000fc400008a0000 */
[----:B------:R-:W-:Y:S01]  /*0ab0*/  IMAD.IADD R11, R2, 0x1, -R11 ;  /* 0x00000001020b7824 */ /* 0x000fe200078e0a0b */
[----:B------:R-:W-:Y:S01]  /*0ac0*/  UIADD3 UR4, -UR4, URZ, URZ ;  /* 0x0000003f04047290 */ /* 0x000fe2000fffe13f */
[----:B------:R-:W3:Y:S01]  /*0ad0*/  LDC R2, c[0x0][0x140] ;  /* 0x00005000ff027b82 */ /* 0x000ee20000000800 */
[----:B0-----:R-:W-:Y:S02]  /*0ae0*/  R2UR UR9, R6 ;  /* 0x00000000060972ca */ /* 0x001fe400000e0000 */
[----:B------:R-:W-:Y:S02]  /*0af0*/  UIMAD UR7, UR7, UR4, UR15 ;  /* 0x00000004070772a4 */ /* 0x000fe4000f8e020f */
[----:B-1----:R-:W-:Y:S01]  /*0b00*/  @!UP0 ULEA UR12, UR11, UR10, 0x18 ;  /* 0x0000000a0b0c8291 */ /* 0x002fe2000f8ec03f */
[----:B------:R-:W-:Y:S01]  /*0b10*/  UMOV UR4, 0x20 ;  /* 0x0000002000047882 */ /* 0x000fe20000000000 */
[----:B------:R-:W-:-:S04]  /*0b20*/  @!UP1 UIADD3 UR10, -UR18, 0x100000, URZ ;  /* 0x00100000120a9890 */ /* 0x000fc8000fffe13f */
[----:B------:R-:W-:Y:S02]  /*0b30*/  @!UP1 USHF.L.U32 UR11, UR10, 0xb, URZ ;  /* 0x0000000b0a0b9899 */ /* 0x000fe4000800063f */
[----:B------:R-:W-:Y:S01]  /*0b40*/  @!UP1 USHF.L.U32 UR10, UR10, 0x1, URZ ;  /* 0x000000010a0a9899 */ /* 0x000fe2000800063f */
[----:B------:R-:W-:Y:S01]  /*0b50*/  ISETP.NE.AND P3, PT, R11, UR7, PT ;  /* 0x000000070b007c0c */ /* 0x000fe2000bf65270 */
[----:B------:R-:W-:-:S04]  /*0b60*/  @!UP0 UIADD3 UR4, -UR4, 0x100000, URZ ;  /* 0x0010000004048890 */ /* 0x000fc8000fffe13f */
[----:B------:R-:W-:Y:S02]  /*0b70*/  @!UP0 USHF.L.U32 UR5, UR4, 0xb, URZ ;  /* 0x0000000b04058899 */ /* 0x000fe4000800063f */
[----:B------:R-:W-:Y:S01]  /*0b80*/  @!UP0 USHF.L.U32 UR4, UR4, 0x1, URZ ;  /* 0x0000000104048899 */ /* 0x000fe2000800063f */
[----:B------:R-:W-:Y:S01]  /*0b90*/  VOTEU.ALL UP0, P0 ;  /* 0x00000000003f7886 */ /* 0x000fe20000000000 */
[----:B--2---:R-:W-:Y:S01]  /*0ba0*/  @!UP1 ULEA UR13, UR16, UR13, 0x18 ;  /* 0x0000000d100d9291 */ /* 0x004fe2000f8ec03f */
[----:B------:R-:W-:Y:S01]  /*0bb0*/  VOTEU.ALL UP1, P0 ;  /* 0x00000000003f7886 */ /* 0x000fe20000020000 */
[----:B------:R-:W-:Y:S01]  /*0bc0*/  UIADD3 UR9, -UR9, URZ, URZ ;  /* 0x0000003f09097290 */ /* 0x000fe2000fffe13f */
[----:B------:R-:W-:Y:S01]  /*0bd0*/  LOP3.LUT P0, RZ, R4, 0x7, RZ, 0xc0, !PT ;  /* 0x0000000704ff7812 */ /* 0x000fe2000780c0ff */
[----:B------:R-:W0:Y:S06]  /*0be0*/  FENCE.VIEW.ASYNC.S ;  /* 0x00000000000073c6 */ /* 0x000e2c0000000000 */
[----:B0-----:R-:W0:Y:S01]  /*0bf0*/  @!UP0 SYNCS.EXCH.64 URZ, [UR12+0x230], UR4 ;  /* 0x000230040c3f85b2 */ /* 0x001e220008000100 */
[----:B------:R-:W-:-:S02]  /*0c00*/  @P3 LEA.HI R0, R22, R22, RZ, 0x1 ;  /* 0x0000001616003211 */ /* 0x000fc400078f08ff */
[----:B---3--:R-:W-:Y:S02]  /*0c10*/  ISETP.EQ.U32.AND P1, PT, R2, 0x1, PT ;  /* 0x000000010200780c */ /* 0x008fe40003f22070 */
[----:B------:R-:W-:Y:S02]  /*0c20*/  @P3 SHF.R.S32.HI R0, RZ, 0x1, R0 ;  /* 0x00000001ff003819 */ /* 0x000fe40000011400 */
[----:B------:R-:W-:Y:S01]  /*0c30*/  ISETP.LT.U32.AND P0, PT, R22, 0x2, !P0 ;  /* 0x000000021600780c */ /* 0x000fe20004701070 */
[----:B------:R1:W2:Y:S01]  /*0c40*/  @!UP1 SYNCS.EXCH.64 URZ, [UR12+0x238], UR4 ;  /* 0x000238040c3f95b2 */ /* 0x0002a20008000100 */
[----:B------:R-:W-:Y:S01]  /*0c50*/  NOP ;  /* 0x0000000000007918 */ /* 0x000fe20000000000 */
[----:B-1----:R-:W-:Y:S01]  /*0c60*/  UIMAD UR4, UR17, UR9, UR8 ;  /* 0x00000009110472a4 */ /* 0x002fe2000f8e0208 */
[----:B------:R1:W3:Y:S05]  /*0c70*/  @!UP2 SYNCS.EXCH.64 URZ, [UR13+0x210], UR10 ;  /* 0x0002100a0d3fa5b2 */ /* 0x0002ea0008000100 */
[----:B------:R-:W-:-:S02]  /*0c80*/  @P3 ISETP.NE.AND P4, PT, R0, UR4, PT ;  /* 0x0000000400003c0c */ /* 0x000fc4000bf85270 */
[----:B------:R-:W-:Y:S02]  /*0c90*/  SEL R0, RZ, 0x1, !P0 ;  /* 0x00000001ff007807 */ /* 0x000fe40004000000 */
[----:B------:R-:W-:-:S04]  /*0ca0*/  @P3 SEL R23, RZ, 0x1, P4 ;  /* 0x00000001ff173807 */ /* 0x000fc80002000000 */
[----:B------:R-:W-:Y:S01]  /*0cb0*/  LOP3.LUT R23, R23, R0, RZ, 0xc0, !PT ;  /* 0x0000000017177212 */ /* 0x000fe200078ec0ff */
[----:B------:R1:W0:Y:S01]  /*0cc0*/  @!UP3 SYNCS.EXCH.64 URZ, [UR13+0x218], UR10 ;  /* 0x0002180a0d3fb5b2 */ /* 0x0002220008000100 */
[----:B------:R1:W0:Y:S01]  /*0cd0*/  @!UP4 SYNCS.EXCH.64 URZ, [UR13+0x220], UR10 ;  /* 0x0002200a0d3fc5b2 */ /* 0x0002220008000100 */
[----:B------:R1:W0:Y:S01]  /*0ce0*/  @!UP5 SYNCS.EXCH.64 URZ, [UR13+0x228], UR10 ;  /* 0x0002280a0d3fd5b2 */ /* 0x0002220008000100 */
[----:B------:R-:W-:Y:S01]  /*0cf0*/  NOP ;  /* 0x0000000000007918 */ /* 0x000fe20000000000 */
[----:B-1--4-:R-:W-:Y:S05]  /*0d00*/  @!P1 BRA `(.L_x_4) ;  /* 0x0000000000089947 */ /* 0x012fea0003800000 */
[----:B0-23--:R-:W-:Y:S01]  /*0d10*/  UCGABAR_ARV ;  /* 0x00000000000079c7 */ /* 0x00dfe20008000000 */
[----:B------:R-:W-:Y:S05]  /*0d20*/  BRA `(.L_x_5) ;  /* 0x0000000000047947 */ /* 0x000fea0003800000 */
.L_x_4:
[----:B0-23--:R-:W-:Y:S01]  /*0d30*/  NOP ;  /* 0x0000000000007918 */ /* 0x00dfe20000000000 */
.L_x_5:
[----:B------:R-:W-:Y:S01]  /*0d40*/  ULDC.64 UR4, c[0x0][0x598] ;  /* 0x0001660000047ab9 */ /* 0x000fe20000000a00 */
[----:B------:R-:W-:Y:S01]  /*0d50*/  ULDC.64 UR38, c[0x0][0x208] ;  /* 0x0000820000267ab9 */ /* 0x000fe20000000a00 */
[----:B------:R-:W-:-:S04]  /*0d60*/  ISETP.NE.U32.AND P0, PT, RZ, UR4, PT ;  /* 0x00000004ff007c0c */ /* 0x000fc8000bf05070 */
[----:B------:R-:W-:-:S13]  /*0d70*/  ISETP.NE.AND.EX P0, PT, RZ, UR5, PT, P0 ;  /* 0x00000005ff007c0c */ /* 0x000fda000bf05300 */
[----:B------:R-:W-:Y:S05]  /*0d80*/  @!P0 BRA `(.L_x_6) ;  /* 0x00000000001c8947 */ /* 0x000fea0003800000 */
[----:B------:R-:W0:Y:S02]  /*0d90*/  LDC.64 R6, c[0x0][0x598] ;  /* 0x00016600ff067b82 */ /* 0x000e240000000a00 */
[----:B0-----:R-:W2:Y:S02]  /*0da0*/  LDG.E.64 R6, desc[UR38][R6.64] ;  /* 0x0000002606067981 */ /* 0x001ea4000c1e1b00 */
[----:B--2---:R-:W-:-:S04]  /*0db0*/  ISETP.NE.U32.AND P0, PT, R6, RZ, PT ;  /* 0x000000ff0600720c */ /* 0x004fc80003f05070 */
[----:B------:R-:W-:-:S13]  /*0dc0*/  ISETP.NE.AND.EX P0, PT, R7, RZ, PT, P0 ;  /* 0x000000ff0700720c */ /* 0x000fda0003f05300 */
[----:B------:R-:W-:Y:S05]  /*0dd0*/  @!P0 BRA `(.L_x_6) ;  /* 0x0000000000088947 */ /* 0x000fea0003800000 */
[----:B------:R0:W5:Y:S01]  /*0de0*/  LD.E R104, desc[UR38][R6.64] ;  /* 0x0000002606687980 */ /* 0x000162000c101900 */
[----:B------:R-:W-:Y:S05]  /*0df0*/  BRA `(.L_x_7) ;  /* 0x0000000000247947 */ /* 0x000fea0003800000 */
.L_x_6:
[----:B------:R-:W-:Y:S02]  /*0e00*/  ULDC.64 UR4, c[0x0][0x588] ;  /* 0x0001620000047ab9 */ /* 0x000fe40000000a00 */
[----:B------:R-:W-:-:S04]  /*0e10*/  ISETP.NE.U32.AND P0, PT, RZ, UR4, PT ;  /* 0x00000004ff007c0c */ /* 0x000fc8000bf05070 */
[----:B------:R-:W-:-:S13]  /*0e20*/  ISETP.NE.AND.EX P0, PT, RZ, UR5, PT, P0 ;  /* 0x00000005ff007c0c */ /* 0x000fda000bf05300 */
[----:B------:R-:W-:Y:S05]  /*0e30*/  @!P0 BRA `(.L_x_8) ;  /* 0x00000000000c8947 */ /* 0x000fea0003800000 */
[----:B------:R-:W0:Y:S02]  /*0e40*/  LDC.64 R104, c[0x0][0x588] ;  /* 0x00016200ff687b82 */ /* 0x000e240000000a00 */
[----:B0-----:R1:W5:Y:S01]  /*0e50*/  LDG.E R104, desc[UR38][R104.64] ;  /* 0x0000002668687981 */ /* 0x001362000c1e1900 */
[----:B------:R-:W-:Y:S05]  /*0e60*/  BRA `(.L_x_7) ;  /* 0x0000000000087947 */ /* 0x000fea0003800000 */
.L_x_8:
[----:B------:R-:W-:Y:S02]  /*0e70*/  ULDC UR4, c[0x0][0x580] ;  /* 0x0001600000047ab9 */ /* 0x000fe40000000800 */
[----:B------:R-:W-:-:S07]  /*0e80*/  IMAD.U32 R104, RZ, RZ, UR4 ;  /* 0x00000004ff687e24 */ /* 0x000fce000f8e00ff */
.L_x_7:
[----:B------:R-:W-:Y:S02]  /*0e90*/  ULDC.64 UR4, c[0x0][0x5a0] ;  /* 0x0001680000047ab9 */ /* 0x000fe40000000a00 */
[----:B------:R-:W-:-:S04]  /*0ea0*/  ISETP.NE.U32.AND P0, PT, RZ, UR4, PT ;  /* 0x00000004ff007c0c */ /* 0x000fc8000bf05070 */
[----:B------:R-:W-:-:S13]  /*0eb0*/  ISETP.NE.AND.EX P0, PT, RZ, UR5, PT, P0 ;  /* 0x00000005ff007c0c */ /* 0x000fda000bf05300 */
[----:B------:R-:W-:Y:S05]  /*0ec0*/  @!P0 BRA `(.L_x_9) ;  /* 0x00000000001c8947 */ /* 0x000fea0003800000 */
[----:B0-----:R-:W0:Y:S02]  /*0ed0*/  LDC.64 R6, c[0x0][0x5a0] ;  /* 0x00016800ff067b82 */ /* 0x001e240000000a00 */
[----:B0-----:R-:W2:Y:S02]  /*0ee0*/  LDG.E.64 R6, desc[UR38][R6.64] ;  /* 0x0000002606067981 */ /* 0x001ea4000c1e1b00 */
[----:B--2---:R-:W-:-:S04]  /*0ef0*/  ISETP.NE.U32.AND P0, PT, R6, RZ, PT ;  /* 0x000000ff0600720c */ /* 0x004fc80003f05070 */
[----:B------:R-:W-:-:S13]  /*0f00*/  ISETP.NE.AND.EX P0, PT, R7, RZ, PT, P0 ;  /* 0x000000ff0700720c */ /* 0x000fda0003f05300 */
[----:B------:R-:W-:Y:S05]  /*0f10*/  @!P0 BRA `(.L_x_9) ;  /* 0x0000000000088947 */ /* 0x000fea0003800000 */
[----:B-1----:R0:W5:Y:S01]  /*0f20*/  LD.E R105, desc[UR38][R6.64] ;  /* 0x0000002606697980 */ /* 0x002162000c101900 */
[----:B------:R-:W-:Y:S05]  /*0f30*/  BRA `(.L_x_10) ;  /* 0x0000000000247947 */ /* 0x000fea0003800000 */
.L_x_9:
[----:B------:R-:W-:Y:S02]  /*0f40*/  ULDC.64 UR4, c[0x0][0x590] ;  /* 0x0001640000047ab9 */ /* 0x000fe40000000a00 */
[----:B------:R-:W-:-:S04]  /*0f50*/  ISETP.NE.U32.AND P0, PT, RZ, UR4, PT ;  /* 0x00000004ff007c0c */ /* 0x000fc8000bf05070 */
[----:B------:R-:W-:-:S13]  /*0f60*/  ISETP.NE.AND.EX P0, PT, RZ, UR5, PT, P0 ;  /* 0x00000005ff007c0c */ /* 0x000fda000bf05300 */
[----:B------:R-:W-:Y:S05]  /*0f70*/  @!P0 BRA `(.L_x_11) ;  /* 0x00000000000c8947 */ /* 0x000fea0003800000 */
[----:B0-----:R-:W1:Y:S02]  /*0f80*/  LDC.64 R6, c[0x0][0x590] ;  /* 0x00016400ff067b82 */ /* 0x001e640000000a00 */
[----:B-1----:R1:W5:Y:S01]  /*0f90*/  LDG.E R105, desc[UR38][R6.64] ;  /* 0x0000002606697981 */ /* 0x002362000c1e1900 */
[----:B------:R-:W-:Y:S05]  /*0fa0*/  BRA `(.L_x_10) ;  /* 0x0000000000087947 */ /* 0x000fea0003800000 */
.L_x_11:
[----:B------:R-:W-:Y:S02]  /*0fb0*/  ULDC UR4, c[0x0][0x584] ;  /* 0x0001610000047ab9 */ /* 0x000fe40000000800 */
[----:B-1----:R-:W-:-:S07]  /*0fc0*/  IMAD.U32 R105, RZ, RZ, UR4 ;  /* 0x00000004ff697e24 */ /* 0x002fce000f8e00ff */
.L_x_10:
[----:B------:R-:W-:Y:S01]  /*0fd0*/  ULDC UR4, c[0x0][0x65c] ;  /* 0x0001970000047ab9 */ /* 0x000fe20000000800 */
[----:B01----:R-:W0:Y:S01]  /*0fe0*/  LDC.64 R6, c[0x0][0x650] ;  /* 0x00019400ff067b82 */ /* 0x003e220000000a00 */
[----:B------:R-:W-:Y:S01]  /*0ff0*/  UISETP.NE.AND UP2, UPT, UR4, 0x1, UPT ;  /* 0x000000010400788c */ /* 0x000fe2000bf45270 */
[----:B------:R-:W-:Y:S01]  /*1000*/  IMAD.MOV.U32 R19, RZ, RZ, -0x1 ;  /* 0xffffffffff137424 */ /* 0x000fe200078e00ff */
[----:B------:R-:W-:Y:S01]  /*1010*/  UISETP.NE.AND UP0, UPT, UR19, 0x2, UPT ;  /* 0x000000021300788c */ /* 0x000fe2000bf05270 */
[----:B------:R-:W-:Y:S01]  /*1020*/  IMAD.MOV.U32 R18, RZ, RZ, -0x1 ;  /* 0xffffffffff127424 */ /* 0x000fe200078e00ff */
[----:B------:R-:W-:Y:S01]  /*1030*/  UP2UR UR48, UPR, URZ, 0x4 ;  /* 0x000000043f307883 */ /* 0x000fe20008000000 */
[----:B------:R-:W-:-:S06]  /*1040*/  IMAD.MOV.U32 R2, RZ, RZ, -0x1 ;  /* 0xffffffffff027424 */ /* 0x000fcc00078e00ff */
[----:B------:R-:W-:Y:S01]  /*1050*/  @UP2 ULDC UR12, c[0x0][0x10] ;  /* 0x00000400000c2ab9 */ /* 0x000fe20000000800 */
[----:B------:R-:W-:Y:S01]  /*1060*/  @UP2 UMOV UR4, UR8 ;  /* 0x0000000800042c82 */ /* 0x000fe20008000000 */
[----:B------:R-:W-:Y:S01]  /*1070*/  @UP2 UMOV UR5, URZ ;  /* 0x0000003f00052c82 */ /* 0x000fe20008000000 */
[----:B------:R-:W-:Y:S01]  /*1080*/  @!UP2 ULDC UR16, c[0x0][0xc] ;  /* 0x000003000010aab9 */ /* 0x000fe20000000800 */
[----:B------:R-:W-:Y:S01]  /*1090*/  @UP2 UIMAD.WIDE.U32 UR12, UR15, UR12, UR4 ;  /* 0x0000000c0f0c22a5 */ /* 0x000fe2000f8e0004 */
[----:B------:R-:W-:Y:S02]  /*10a0*/  ULDC UR10, c[0x0][0xc] ;  /* 0x00000300000a7ab9 */ /* 0x000fe40000000800 */
[----:B------:R-:W-:Y:S01]  /*10b0*/  @UP2 UMOV UR4, URZ ;  /* 0x0000003f00042c82 */ /* 0x000fe20008000000 */
[----:B------:R-:W-:Y:S01]  /*10c0*/  UMOV UR5, URZ ;  /* 0x0000003f00057c82 */ /* 0x000fe20008000000 */
[----:B------:R-:W-:Y:S01]  /*10d0*/  @UP2 UIADD3 UR18, UR13, UR4, URZ ;  /* 0x000000040d122290 */ /* 0x000fe2000fffe03f */
[----:B------:R-:W-:-:S02]  /*10e0*/  ULDC UR11, c[0x0][0x10] ;  /* 0x00000400000b7ab9 */ /* 0x000fc40000000800 */
[----:B------:R-:W-:Y:S01]  /*10f0*/  UMOV UR4, UR15 ;  /* 0x0000000f00047c82 */ /* 0x000fe20008000000 */
[----:B------:R-:W-:Y:S02]  /*1100*/  UIMAD.WIDE.U32 UR10, UR10, UR11, URZ ;  /* 0x0000000b0a0a72a5 */ /* 0x000fe4000f8e003f */
[----:B------:R-:W-:Y:S01]  /*1110*/  @!UP2 UIMAD.WIDE.U32 UR4, UR8, UR16, UR4 ;  /* 0x000000100804a2a5 */ /* 0x000fe2000f8e0004 */
[----:B------:R-:W-:Y:S02]  /*1120*/  ULDC UR13, c[0x0][0x14] ;  /* 0x00000500000d7ab9 */ /* 0x000fe40000000800 */
[----:B------:R-:W-:Y:S02]  /*1130*/  UIMAD.WIDE.U32 UR36, UR10, UR13, URZ ;  /* 0x0000000d0a2472a5 */ /* 0x000fe4000f8e003f */
[----:B------:R-:W-:Y:S02]  /*1140*/  UIMAD UR42, UR11, UR13, URZ ;  /* 0x0000000d0b2a72a4 */ /* 0x000fe4000f8e023f */
[----:B------:R-:W-:Y:S01]  /*1150*/  @!UP2 UMOV UR12, UR4 ;  /* 0x00000004000cac82 */ /* 0x000fe20008000000 */
[----:B------:R-:W-:Y:S01]  /*1160*/  @!UP2 UMOV UR18, UR5 ;  /* 0x000000050012ac82 */ /* 0x000fe20008000000 */
[----:B------:R-:W-:-:S02]  /*1170*/  UIADD3 UR42, UR37, UR42, URZ ;  /* 0x0000002a252a7290 */ /* 0x000fc4000fffe03f */
[----:B------:R-:W-:-:S04]  /*1180*/  UIADD3 UR4, UP1, UR12, UR36, URZ ;  /* 0x000000240c047290 */ /* 0x000fc8000ff3e03f */
[----:B------:R-:W-:Y:S02]  /*1190*/  UIADD3.X UR5, UR18, UR42, URZ, UP1, !UPT ;  /* 0x0000002a12057290 */ /* 0x000fe40008ffe43f */
[----:B------:R-:W-:Y:S02]  /*11a0*/  USEL UR4, UR4, UR12, !UP0 ;  /* 0x0000000c04047287 */ /* 0x000fe4000c000000 */
[----:B------:R-:W-:-:S04]  /*11b0*/  USEL UR5, UR5, UR18, !UP0 ;  /* 0x0000001205057287 */ /* 0x000fc8000c000000 */
[----:B0-----:R-:W-:Y:S01]  /*11c0*/  ISETP.LE.U32.AND P0, PT, R6, UR4, PT ;  /* 0x0000000406007c0c */ /* 0x001fe2000bf03070 */
[----:B------:R-:W-:Y:S02]  /*11d0*/  IMAD.U32 R16, RZ, RZ, UR4 ;  /* 0x00000004ff107e24 */ /* 0x000fe4000f8e00ff */
[----:B------:R-:W-:Y:S02]  /*11e0*/  IMAD.U32 R0, RZ, RZ, UR5 ;  /* 0x00000005ff007e24 */ /* 0x000fe4000f8e00ff */
[----:B------:R-:W-:-:S03]  /*11f0*/  IMAD.U32 R17, RZ, RZ, UR5 ;  /* 0x00000005ff117e24 */ /* 0x000fc6000f8e00ff */
[----:B------:R-:W-:Y:S02]  /*1200*/  ISETP.GE.U32.AND.EX P0, PT, R0, R7, PT, P0 ;  /* 0x000000070000720c */ /* 0x000fe40003f06100 */
[----:B------:R-:W-:-:S11]  /*1210*/  PRMT R0, RZ, 0x7610, R0 ;  /* 0x00007610ff007816 */ /* 0x000fd60000000000 */
[----:B------:R-:W-:Y:S05]  /*1220*/  @P0 BRA `(.L_x_12) ;  /* 0x0000000400500947 */ /* 0x000fea0003800000 */
[----:B------:R-:W-:Y:S01]  /*1230*/  ULDC.64 UR18, c[0x0][0x628] ;  /* 0x00018a0000127ab9 */ /* 0x000fe20000000a00 */
[C---:B------:R-:W-:Y:S01]  /*1240*/  R2UR UR20, R16.reuse ;  /* 0x00000000101472ca */ /* 0x040fe200000e0000 */
[----:B------:R-:W-:Y:S01]  /*1250*/  ULDC UR16, c[0x0][0x630] ;  /* 0x00018c0000107ab9 */ /* 0x000fe20000000800 */
[----:B------:R-:W-:Y:S02]  /*1260*/  ISETP.NE.U32.AND P0, PT, RZ, UR18, PT ;  /* 0x00000012ff007c0c */ /* 0x000fe4000bf05070 */
[----:B------:R-:W-:Y:S02]  /*1270*/  R2UR UR4, R16 ;  /* 0x00000000100472ca */ /* 0x000fe400000e0000 */
[----:B------:R-:W-:Y:S02]  /*1280*/  ISETP.NE.AND.EX P0, PT, RZ, UR19, PT, P0 ;  /* 0x00000013ff007c0c */ /* 0x000fe4000bf05300 */
[----:B------:R-:W-:-:S11]  /*1290*/  R2UR UR5, R17 ;  /* 0x00000000110572ca */ /* 0x000fd600000e0000 */
[----:B------:R-:W-:Y:S05]  /*12a0*/  @!P0 BRA `(.L_x_13) ;  /* 0x0000000000308947 */ /* 0x000fea0003800000 */
[----:B------:R-:W-:Y:S01]  /*12b0*/  R2UR UR4, R16 ;  /* 0x00000000100472ca */ /* 0x000fe200000e0000 */
[----:B------:R-:W-:Y:S01]  /*12c0*/  ULDC UR12, c[0x0][0x634] ;  /* 0x00018d00000c7ab9 */ /* 0x000fe20000000800 */
[----:B------:R-:W-:-:S11]  /*12d0*/  R2UR UR15, R17 ;  /* 0x00000000110f72ca */ /* 0x000fd600000e0000 */
[----:B------:R-:W-:-:S04]  /*12e0*/  UIADD3 UR12, UP1, UR4, UR12, URZ ;  /* 0x0000000c040c7290 */ /* 0x000fc8000ff3e03f */
[----:B------:R-:W-:-:S04]  /*12f0*/  UIADD3.X UR15, URZ, UR15, URZ, UP1, !UPT ;  /* 0x0000000f3f0f7290 */ /* 0x000fc80008ffe43f */
[----:B------:R-:W-:-:S04]  /*1300*/  UIMAD.WIDE.U32 UR4, UR15, UR18, URZ ;  /* 0x000000120f0472a5 */ /* 0x000fc8000f8e003f */
[----:B------:R-:W-:Y:S02]  /*1310*/  UIMAD.WIDE.U32 UR10, UP1, UR12, UR19, UR4 ;  /* 0x000000130c0a72a5 */ /* 0x000fe4000f820004 */
[----:B------:R-:W-:Y:S02]  /*1320*/  UIMAD.WIDE.U32 UR4, UR12, UR18, URZ ;  /* 0x000000120c0472a5 */ /* 0x000fe4000f8e003f */
[----:B------:R-:W-:Y:S02]  /*1330*/  UIADD3.X UR13, URZ, URZ, URZ, UP1, !UPT ;  /* 0x0000003f3f0d7290 */ /* 0x000fe40008ffe43f */
[----:B------:R-:W-:Y:S01]  /*1340*/  UIADD3 URZ, UP1, UR5, UR10, URZ ;  /* 0x0000000a053f7290 */ /* 0x000fe2000ff3e03f */
[----:B------:R-:W-:-:S03]  /*1350*/  UMOV UR12, UR11 ;  /* 0x0000000b000c7c82 */ /* 0x000fc60008000000 */
[----:B------:R-:W-:-:S12]  /*1360*/  UIMAD.WIDE.U32.X UR4, UR15, UR19, UR12, UP1 ;  /* 0x000000130f0472a5 */ /* 0x000fd800088e040c */
.L_x_13:
[----:B------:R-:W-:Y:S01]  /*1370*/  USHF.R.U64 UR4, UR4, UR16, UR5 ;  /* 0x0000001004047299 */ /* 0x000fe20008001205 */
[----:B------:R-:W-:Y:S01]  /*1380*/  R2UR UR11, R17 ;  /* 0x00000000110b72ca */ /* 0x000fe200000e0000 */
[----:B------:R-:W-:Y:S02]  /*1390*/  USHF.R.U32.HI UR5, URZ, UR16, UR5 ;  /* 0x000000103f057299 */ /* 0x000fe40008011605 */
[----:B------:R-:W-:Y:S01]  /*13a0*/  UIADD3 UR12, UP1, URZ, -UR4, URZ ;  /* 0x800000043f0c7290 */ /* 0x000fe2000ff3e03f */
[----:B------:R-:W-:Y:S01]  /*13b0*/  ULDC.64 UR18, c[0x0][0x620] ;  /* 0x0001880000127ab9 */ /* 0x000fe20000000a00 */
[----:B------:R-:W-:Y:S02]  /*13c0*/  UISETP.NE.AND UP2, UPT, UR48, URZ, UPT ;  /* 0x0000003f3000728c */ /* 0x000fe4000bf45270 */
[----:B------:R-:W-:Y:S01]  /*13d0*/  UIADD3.X UR5, URZ, ~UR5, URZ, UP1, !UPT ;  /* 0x800000053f057290 */ /* 0x000fe20008ffe43f */
[----:B------:R-:W-:Y:S01]  /*13e0*/  UMOV UR10, UR20 ;  /* 0x00000014000a7c82 */ /* 0x000fe20008000000 */
[----:B------:R-:W-:-:S02]  /*13f0*/  ULDC UR13, c[0x0][0x618] ;  /* 0x00018600000d7ab9 */ /* 0x000fc40000000800 */
[----:B------:R-:W-:Y:S02]  /*1400*/  UIMAD UR5, UR5, UR18, URZ ;  /* 0x00000012050572a4 */ /* 0x000fe4000f8e023f */
[----:B------:R-:W-:Y:S02]  /*1410*/  UIMAD.WIDE.U32 UR10, UR12, UR18, UR10 ;  /* 0x000000120c0a72a5 */ /* 0x000fe4000f8e000a */
[----:B------:R-:W-:Y:S02]  /*1420*/  UIMAD UR12, UR12, UR19, UR5 ;  /* 0x000000130c0c72a4 */ /* 0x000fe4000f8e0205 */
[----:B------:R-:W-:Y:S02]  /*1430*/  @UP2 UIMAD UR7, UR17, UR9, UR8 ;  /* 0x00000009110722a4 */ /* 0x000fe4000f8e0208 */
[----:B------:R-:W-:Y:S01]  /*1440*/  UIADD3 UR11, UR11, UR12, URZ ;  /* 0x0000000c0b0b7290 */ /* 0x000fe2000fffe03f */
[----:B------:R-:W-:Y:S01]  /*1450*/  ULDC.64 UR8, c[0x0][0x640] ;  /* 0x0001900000087ab9 */ /* 0x000fe20000000a00 */
[----:B------:R-:W-:-:S02]  /*1460*/  ULDC UR15, c[0x0][0x608] ;  /* 0x00018200000f7ab9 */ /* 0x000fc40000000800 */
[----:B------:R-:W-:Y:S01]  /*1470*/  USHF.R.U64 UR20, UR10, UR13, UR11 ;  /* 0x0000000d0a147299 */ /* 0x000fe2000800120b */
[----:B------:R-:W-:Y:S01]  /*1480*/  ISETP.NE.U32.AND P0, PT, RZ, UR8, PT ;  /* 0x00000008ff007c0c */ /* 0x000fe2000bf05070 */
[----:B------:R-:W-:Y:S01]  /*1490*/  USHF.R.U32.HI UR11, URZ, UR13, UR11 ;  /* 0x0000000d3f0b7299 */ /* 0x000fe2000801160b */
[----:B------:R-:W-:Y:S02]  /*14a0*/  ULDC UR21, c[0x0][0x658] ;  /* 0x0001960000157ab9 */ /* 0x000fe40000000800 */
[----:B------:R-:W-:Y:S01]  /*14b0*/  ISETP.NE.AND.EX P0, PT, RZ, UR9, PT, P0 ;  /* 0x00000009ff007c0c */ /* 0x000fe2000bf05300 */
[----:B------:R-:W-:Y:S02]  /*14c0*/  USHF.R.U64 UR25, UR20, UR15, UR11 ;  /* 0x0000000f14197299 */ /* 0x000fe4000800120b */
[----:B------:R-:W-:Y:S01]  /*14d0*/  USHF.R.U32.HI UR11, URZ, UR15, UR11 ;  /* 0x0000000f3f0b7299 */ /* 0x000fe2000801160b */
[----:B------:R-:W-:Y:S01]  /*14e0*/  UMOV UR10, 0xffffffff ;  /* 0xffffffff000a7882 */ /* 0x000fe20000000000 */
[----:B------:R-:W-:Y:S01]  /*14f0*/  ULDC UR5, c[0x0][0x600] ;  /* 0x0001800000057ab9 */ /* 0x000fe20000000800 */
[----:B------:R-:W-:-:S02]  /*1500*/  USHF.L.U32 UR10, UR10, UR21, URZ ;  /* 0x000000150a0a7299 */ /* 0x000fc4000800063f */
[----:B------:R-:W-:Y:S02]  /*1510*/  USHF.R.U64 UR26, UR25, UR21, UR11 ;  /* 0x00000015191a7299 */ /* 0x000fe4000800120b */
[----:B------:R-:W-:Y:S02]  /*1520*/  ULOP3.LUT UR15, URZ, UR10, URZ, 0x33, !UPT ;  /* 0x0000000a3f0f7292 */ /* 0x000fe4000f8e333f */
[----:B------:R-:W-:Y:S02]  /*1530*/  UIADD3 UR19, UR5, -0x1, URZ ;  /* 0xffffffff05137890 */ /* 0x000fe4000fffe03f */
[----:B------:R-:W-:Y:S01]  /*1540*/  USHF.R.U32.HI UR11, URZ, UR21, UR11 ;  /* 0x000000153f0b7299 */ /* 0x000fe2000801160b */
[----:B------:R-:W-:Y:S01]  /*1550*/  ULDC UR22, c[0x0][0x648] ;  /* 0x0001920000167ab9 */ /* 0x000fe20000000800 */
[----:B------:R-:W-:Y:S01]  /*1560*/  ULDC UR23, c[0x0][0x638] ;  /* 0x00018e0000177ab9 */ /* 0x000fe20000000800 */
[----:B------:R-:W-:Y:S01]  /*1570*/  UMOV UR24, 0x1 ;  /* 0x0000000100187882 */ /* 0x000fe20000000000 */
[----:B------:R-:W-:Y:S01]  /*1580*/  UMOV UR10, UR26 ;  /* 0x0000001a000a7c82 */ /* 0x000fe20008000000 */
[----:B------:R-:W-:Y:S07]  /*1590*/  @!P0 BRA `(.L_x_14) ;  /* 0x0000000000308947 */ /* 0x000fee0003800000 */
[----:B------:R-:W-:Y:S02]  /*15a0*/  ULDC UR16, c[0x0][0x64c] ;  /* 0x0001930000107ab9 */ /* 0x000fe40000000800 */
        /* <DEDUP_REMOVED lines=8> */
[----:B------:R-:W-:-:S07]  /*1630*/  UIMAD.WIDE.U32.X UR8, UR18, UR9, UR16, UP1 ;  /* 0x00000009120872a5 */ /* 0x000fce00088e0410 */
[----:B------:R-:W-:Y:S01]  /*1640*/  UMOV UR10, UR8 ;  /* 0x00000008000a7c82 */ /* 0x000fe20008000000 */
[----:B------:R-:W-:-:S05]  /*1650*/  UMOV UR11, UR9 ;  /* 0x00000009000b7c82 */ /* 0x000fca0008000000 */
.L_x_14:
[----:B------:R-:W-:Y:S01]  /*1660*/  USHF.R.U64 UR9, UR10, UR22, UR11 ;  /* 0x000000160a097299 */ /* 0x000fe2000800120b */
[----:B------:R-:W-:Y:S01]  /*1670*/  IMAD.MOV.U32 R0, RZ, RZ, 0x1 ;  /* 0x00000001ff007424 */ /* 0x000fe200078e00ff */
[----:B------:R-:W-:Y:S01]  /*1680*/  USHF.L.U32 UR8, UR24, UR21, URZ ;  /* 0x0000001518087299 */ /* 0x000fe2000800063f */
[----:B------:R-:W-:Y:S01]  /*1690*/  IMAD.U32 R2, RZ, RZ, UR4 ;  /* 0x00000004ff027e24 */ /* 0x000fe2000f8e00ff */
[----:B------:R-:W-:Y:S02]  /*16a0*/  ULOP3.LUT UR15, UR25, UR15, URZ, 0xc0, !UPT ;  /* 0x0000000f190f7292 */ /* 0x000fe4000f8ec03f */
[----:B------:R-:W-:Y:S02]  /*16b0*/  UIADD3 UR10, -UR9, URZ, URZ ;  /* 0x0000003f090a7290 */ /* 0x000fe4000fffe13f */
[----:B------:R-:W-:Y:S02]  /*16c0*/  UIMAD UR15, UR8, UR9, UR15 ;  /* 0x00000009080f72a4 */ /* 0x000fe4000f8e020f */
[----:B------:R-:W-:-:S02]  /*16d0*/  ULOP3.LUT UR19, UR20, UR19, URZ, 0xc0, !UPT ;  /* 0x0000001314137292 */ /* 0x000fc4000f8ec03f */
[----:B------:R-:W-:Y:S01]  /*16e0*/  UIMAD UR8, UR10, UR23, UR26 ;  /* 0x000000170a0872a4 */ /* 0x000fe2000f8e021a */
[----:B------:R-:W-:Y:S01]  /*16f0*/  ULDC UR9, c[0x0][0x610] ;  /* 0x0001840000097ab9 */ /* 0x000fe20000000800 */
[----:B------:R-:W-:Y:S02]  /*1700*/  UISETP.NE.AND UP1, UPT, UR48, URZ, UPT ;  /* 0x0000003f3000728c */ /* 0x000fe4000bf25270 */
[----:B------:R-:W-:Y:S02]  /*1710*/  UIMAD UR7, UR15, UR9, UR7 ;  /* 0x000000090f0772a4 */ /* 0x000fe4000f8e0207 */
[----:B------:R-:W-:-:S04]  /*1720*/  UIMAD UR8, UR8, UR5, UR19 ;  /* 0x00000005080872a4 */ /* 0x000fc8000f8e0213 */
[----:B------:R-:W-:Y:S02]  /*1730*/  USEL UR5, UR8, UR7, !UP1 ;  /* 0x0000000708057287 */ /* 0x000fe4000c800000 */
[----:B------:R-:W-:-:S04]  /*1740*/  USEL UR7, UR7, UR8, !UP1 ;  /* 0x0000000807077287 */ /* 0x000fc8000c800000 */
[----:B------:R-:W-:Y:S02]  /*1750*/  IMAD.U32 R18, RZ, RZ, UR5 ;  /* 0x00000005ff127e24 */ /* 0x000fe4000f8e00ff */
[----:B------:R-:W-:-:S07]  /*1760*/  IMAD.U32 R19, RZ, RZ, UR7 ;  /* 0x00000007ff137e24 */ /* 0x000fce000f8e00ff */
.L_x_12:
[----:B------:R-:W-:Y:S05]  /*1770*/  @!P1 BRA `(.L_x_15) ;  /* 0x00000000000c9947 */ /* 0x000fea0003800000 */
[----:B------:R-:W-:Y:S01]  /*1780*/  UCGABAR_WAIT ;  /* 0x0000000000007dc7 */ /* 0x000fe20008000000 */
[----:B------:R-:W-:Y:S01]  /*1790*/  CCTL.IVALL ;  /* 0x00000000ff00798f */ /* 0x000fe20002000000 */
[----:B------:R-:W-:Y:S05]  /*17a0*/  BRA `(.L_x_16) ;  /* 0x0000000000047947 */ /* 0x000fea0003800000 */
.L_x_15:
[----:B------:R-:W-:Y:S06]  /*17b0*/  BAR.SYNC.DEFER_BLOCKING 0x0 ;  /* 0x0000000000007b1d */ /* 0x000fec0000010000 */
.L_x_16:
[----:B------:R-:W-:Y:S02]  /*17c0*/  ULDC UR4, c[0x0][0x28c] ;  /* 0x0000a30000047ab9 */ /* 0x000fe40000000800 */
[----:B------:R-:W-:-:S04]  /*17d0*/  UIADD3 UR4, UR4, 0x1f, URZ ;  /* 0x0000001f04047890 */ /* 0x000fc8000fffe03f */
[----:B------:R-:W-:-:S04]  /*17e0*/  USHF.R.S32.HI UR5, URZ, 0x1f, UR4 ;  /* 0x0000001f3f057899 */ /* 0x000fc80008011404 */
[----:B------:R-:W-:-:S04]  /*17f0*/  ULEA.HI UR5, UR5, UR4, URZ, 0x5 ;  /* 0x0000000405057291 */ /* 0x000fc8000f8f283f */
[----:B------:R-:W-:Y:S01]  /*1800*/  USHF.R.S32.HI UR41, URZ, 0x5, UR5 ;  /* 0x000000053f297899 */ /* 0x000fe20008011405 */
[----:B------:R-:W-:Y:S11]  /*1810*/  @!P2 BRA `(.L_x_17) ;  /* 0x0000005800a8a947 */ /* 0x000ff60003800000 */
[----:B------:R-:W-:-:S06]  /*1820*/  UISETP.GT.U32.AND UP1, UPT, UR14, 0x1, UPT ;  /* 0x000000010e00788c */ /* 0x000fcc000bf24070 */
[----:B------:R-:W-:-:S13]  /*1830*/  PLOP3.LUT P0, PT, PT, PT, UP1, 0x80, 0x0 ;  /* 0x000000000000781c */ /* 0x000fda0003f0f018 */
[----:B------:R-:W-:Y:S05]  /*1840*/  @P0 EXIT ;  /* 0x000000000000094d */ /* 0x000fea0003800000 */
.L_x_18:
[----:B------:R-:W-:-:S08]  /*1850*/  NOP ;  /* 0x0000000000007918 */ /* 0x000fd00000000000 */
[----:B------:R-:W0:Y:S02]  /*1860*/  USETMAXREG.TRY_ALLOC.CTAPOOL UP1, 0xe8 ;  /* 0x000000e8000079c8 */ /* 0x000e240008020600 */
[----:B0-----:R-:W-:-:S13]  /*1870*/  PLOP3.LUT P0, PT, PT, PT, UP1, 0x80, 0x0 ;  /* 0x000000000000781c */ /* 0x001fda0003f0f018 */
[----:B------:R-:W-:Y:S05]  /*1880*/  @!P0 BRA `(.L_x_18) ;  /* 0xfffffffc00f08947 */ /* 0x000fea000383ffff */
[----:B------:R-:W-:-:S13]  /*1890*/  LOP3.LUT P0, RZ, R0, 0xff, RZ, 0xc0, !PT ;  /* 0x000000ff00ff7812 */ /* 0x000fda000780c0ff */
[----:B------:R-:W-:Y:S05]  /*18a0*/  @!P0 EXIT ;  /* 0x000000000000894d */ /* 0x000fea0003800000 */
[----:B------:R-:W0:Y:S01]  /*18b0*/  S2UR UR5, SR_CgaCtaId ;  /* 0x00000000000579c3 */ /* 0x000e220000008800 */
[----:B------:R-:W-:Y:S01]  /*18c0*/  VIADD R5, R5, 0xffffffff ;  /* 0xffffffff05057836 */ /* 0x000fe20000000000 */
[CC--:B------:R-:W-:Y:S01]  /*18d0*/  LEA.HI R0, R9.reuse, R4.reuse, RZ, 0x2 ;  /* 0x0000000409007211 */ /* 0x0c0fe200078f10ff */
[----:B------:R-:W-:Y:S01]  /*18e0*/  UMOV UR43, 0x400 ;  /* 0x00000400002b7882 */ /* 0x000fe20000000000 */
[----:B------:R-:W-:Y:S01]  /*18f0*/  LEA.HI R9, R9, R4, RZ, 0x5 ;  /* 0x0000000409097211 */ /* 0x000fe200078f28ff */
[----:B------:R-:W-:Y:S01]  /*1900*/  USHF.R.U32.HI UR4, URZ, 0x5, UR41 ;  /* 0x000000053f047899 */ /* 0x000fe20008011629 */
[----:B------:R-:W-:Y:S01]  /*1910*/  R2UR UR45, R5 ;  /* 0x00000000052d72ca */ /* 0x000fe200000e0000 */
[----:B------:R-:W-:Y:S01]  /*1920*/  ULOP3.LUT UR44, UR41, 0x1f, URZ, 0xc0, !UPT ;  /* 0x0000001f292c7892 */ /* 0x000fe2000f8ec03f */
[--C-:B------:R-:W-:Y:S01]  /*1930*/  SHF.R.S32.HI R106, RZ, 0x2, R0.reuse ;  /* 0x00000002ff6a7819 */ /* 0x100fe20000011400 */
[----:B------:R-:W-:Y:S01]  /*1940*/  UISETP.LT.AND UP1, UPT, UR41, 0x1, UPT ;  /* 0x000000012900788c */ /* 0x000fe2000bf21270 */
[----:B------:R-:W-:Y:S01]  /*1950*/  SHF.R.S32.HI R3, RZ, 0x1f, R0 ;  /* 0x0000001fff037819 */ /* 0x000fe20000011400 */
[----:B------:R-:W-:Y:S01]  /*1960*/  ULOP3.LUT UR4, UR4, 0x1, URZ, 0xc0, !UPT ;  /* 0x0000000104047892 */ /* 0x000fe2000f8ec03f */
[----:B------:R-:W-:Y:S01]  /*1970*/  SHF.R.S32.HI R9, RZ, 0x5, R9 ;  /* 0x00000005ff097819 */ /* 0x000fe20000011409 */
[----:B------:R-:W-:Y:S01]  /*1980*/  ULDC UR6, c[0x0][0x284] ;  /* 0x0000a10000067ab9 */ /* 0x000fe20000000800 */
[----:B------:R-:W-:Y:S01]  /*1990*/  LEA.HI R3, R3, R106, RZ, 0x3 ;  /* 0x0000006a03037211 */ /* 0x000fe200078f18ff */
[----:B------:R-:W-:Y:S01]  /*19a0*/  USEL UR44, UR44, URZ, !UP0 ;  /* 0x0000003f2c2c7287 */ /* 0x000fe2000c000000 */
[----:B------:R-:W-:Y:S01]  /*19b0*/  ISETP.NE.AND P0, PT, R5, RZ, PT ;  /* 0x000000ff0500720c */ /* 0x000fe20003f05270 */
[----:B------:R-:W-:Y:S01]  /*19c0*/  USEL UR46, UR41, 0x1, UP1 ;  /* 0x00000001292e7887 */ /* 0x000fe20008800000 */
[----:B------:R-:W-:Y:S01]  /*19d0*/  LOP3.LUT R3, R3, 0xfffffff8, RZ, 0xc0, !PT ;  /* 0xfffffff803037812 */ /* 0x000fe200078ec0ff */
[----:B------:R-:W-:Y:S01]  /*19e0*/  USHF.L.U32 UR45, UR45, 0x3, URZ ;  /* 0x000000032d2d7899 */ /* 0x000fe2000800063f */
[----:B------:R-:W-:Y:S01]  /*19f0*/  SEL R115, RZ, 0x1, P0 ;  /* 0x00000001ff737807 */ /* 0x000fe20000000000 */
[----:B------:R-:W-:-:S02]  /*1a00*/  UISETP.EQ.U32.AND UP0, UPT, UR4, 0x1, !UP0 ;  /* 0x000000010400788c */ /* 0x000fc4000c702070 */
[----:B------:R-:W-:Y:S01]  /*1a10*/  IMAD.IADD R106, R106, 0x1, -R3 ;  /* 0x000000016a6a7824 */ /* 0x000fe200078e0a03 */
[----:B0-----:R-:W-:Y:S01]  /*1a20*/  ULEA UR43, UR5, UR43, 0x18 ;  /* 0x0000002b052b7291 */ /* 0x001fe2000f8ec03f */
[----:B------:R-:W-:Y:S01]  /*1a30*/  IMAD.U32 R110, RZ, RZ, UR45 ;  /* 0x0000002dff6e7e24 */ /* 0x000fe2000f8e00ff */
[----:B------:R-:W-:Y:S01]  /*1a40*/  LOP3.LUT R3, R0, 0xfffffffc, RZ, 0xc0, !PT ;  /* 0xfffffffc00037812 */ /* 0x000fe200078ec0ff */
[C-C-:B------:R-:W-:Y:S01]  /*1a50*/  IMAD R113, R9.reuse, -0x10, -R106.reuse ;  /* 0xfffffff009717824 */ /* 0x140fe200078e0a6a */
[----:B------:R-:W-:Y:S01]  /*1a60*/  UIADD3 UR50, UR43, 0x210, URZ ;  /* 0x000002102b327890 */ /* 0x000fe2000fffe03f */
[--C-:B------:R-:W-:Y:S01]  /*1a70*/  SHF.R.S32.HI R107, RZ, 0x1f, R106.reuse ;  /* 0x0000001fff6b7819 */ /* 0x100fe2000001146a */
[----:B------:R-:W-:Y:S01]  /*1a80*/  USHF.L.U32 UR49, UR41, 0x1, URZ ;  /* 0x0000000129317899 */ /* 0x000fe2000800063f */
[----:B------:R-:W-:Y:S01]  /*1a90*/  LOP3.LUT R112, R110, 0x8, RZ, 0xc0, !PT ;  /* 0x000000086e707812 */ /* 0x000fe200078ec0ff */
[----:B------:R-:W-:Y:S01]  /*1aa0*/  IMAD.IADD R108, R4, 0x1, -R3 ;  /* 0x00000001046c7824 */ /* 0x000fe200078e0a03 */
[----:B------:R-:W-:Y:S01]  /*1ab0*/  LOP3.LUT R110, R110, 0x8, RZ, 0xc, !PT ;  /* 0x000000086e6e7812 */ /* 0x000fe200078e0cff */
[----:B------:R-:W-:Y:S01]  /*1ac0*/  IMAD.U32 R109, RZ, RZ, UR50 ;  /* 0x00000032ff6d7e24 */ /* 0x000fe2000f8e00ff */
[----:B------:R-:W-:Y:S01]  /*1ad0*/  LOP3.LUT R112, R112, 0x18, RZ, 0x3c, !PT ;  /* 0x0000001870707812 */ /* 0x000fe200078e3cff */
[----:B------:R-:W-:Y:S01]  /*1ae0*/  IMAD.WIDE R106, R9, 0x10, R106 ;  /* 0x00000010096a7825 */ /* 0x000fe200078e026a */
[----:B------:R-:W-:-:S02]  /*1af0*/  UIADD3 UR46, -UR46, UR41, URZ ;  /* 0x000000292e2e7290 */ /* 0x000fc4000fffe13f */
[----:B------:R-:W-:Y:S01]  /*1b00*/  USEL UR47, URZ, 0x1, !UP0 ;  /* 0x000000013f2f7887 */ /* 0x000fe2000c000000 */
[----:B------:R-:W-:Y:S02]  /*1b10*/  VIADD R111, R109, UR45 ;  /* 0x0000002d6d6f7c36 */ /* 0x000fe40008000000 */
[----:B------:R-:W-:-:S09]  /*1b20*/  VIADD R113, R113, UR6 ;  /* 0x0000000671717c36 */ /* 0x000fd20008000000 */
.L_x_202:
[----:B------:R-:W-:Y:S01]  /*1b30*/  SHF.L.U32 R0, R115, 0x1f, RZ ;  /* 0x0000001f73007819 */ /* 0x000fe200000006ff */
[----:B------:R-:W-:Y:S02]  /*1b40*/  ULDC UR4, c[0x0][0x28c] ;  /* 0x0000a30000047ab9 */ /* 0x000fe40000000800 */
[----:B------:R-:W-:Y:S01]  /*1b50*/  ISETP.LT.AND P1, PT, RZ, UR4, PT ;  /* 0x00000004ff007c0c */ /* 0x000fe2000bf21270 */
[----:B------:R-:W0:Y:S02]  /*1b60*/  SYNCS.PHASECHK.TRANS64.TRYWAIT P0, [R109+UR45], R0 ;  /* 0x000000006d0075a7 */ /* 0x000e24000800016d */
[----:B0--34-:R-:W-:Y:S10]  /*1b70*/  @!P0 BRA `(.L_x_19) ;  /* 0x0000007400d88947 */ /* 0x019ff40003800000 */
.L_x_252:
[----:B------:R-:W-:Y:S05]  /*1b80*/  @P1 BRA `(.L_x_20) ;  /* 0x0000000000401947 */ /* 0x000fea0003800000 */
[----:B0-----:R-:W-:Y:S01]  /*1b90*/  MOV R0, 0x0 ;  /* 0x0000000000007802 */ /* 0x001fe20000000f00 */
[----:B------:R-:W-:Y:S01]  /*1ba0*/  ULDC.64 UR4, c[0x4][0x68] ;  /* 0x01001a0000047ab9 */ /* 0x000fe20000000a00 */
[----:B------:R-:W-:Y:S01]  /*1bb0*/  ULDC.64 UR6, c[0x4][0x8] ;  /* 0x0100020000067ab9 */ /* 0x000fe20000000a00 */
[----:B------:R-:W-:Y:S01]  /*1bc0*/  IMAD.U32 R4, RZ, RZ, UR4 ;  /* 0x00000004ff047e24 */ /* 0x000fe2000f8e00ff */
[----:B------:R0:W1:Y:S01]  /*1bd0*/  LDC.64 R14, c[0x4][R0] ;  /* 0x01000000000e7b82 */ /* 0x0000620000000a00 */
[----:B------:R-:W-:Y:S01]  /*1be0*/  IMAD.U32 R5, RZ, RZ, UR5 ;  /* 0x00000005ff057e24 */ /* 0x000fe2000f8e00ff */
[----:B------:R-:W-:Y:S01]  /*1bf0*/  ULDC.64 UR4, c[0x4][0x70] ;  /* 0x01001c0000047ab9 */ /* 0x000fe20000000a00 */
[----:B------:R-:W-:Y:S02]  /*1c00*/  IMAD.U32 R10, RZ, RZ, UR6 ;  /* 0x00000006ff0a7e24 */ /* 0x000fe4000f8e00ff */
[----:B------:R-:W-:Y:S02]  /*1c10*/  IMAD.U32 R6, RZ, RZ, UR4 ;  /* 0x00000004ff067e24 */ /* 0x000fe4000f8e00ff */
[----:B------:R-:W-:-:S02]  /*1c20*/  IMAD.U32 R7, RZ, RZ, UR5 ;  /* 0x00000005ff077e24 */ /* 0x000fc4000f8e00ff */
[----:B------:R-:W-:Y:S02]  /*1c30*/  IMAD.U32 R11, RZ, RZ, UR7 ;  /* 0x00000007ff0b7e24 */ /* 0x000fe4000f8e00ff */
[----:B------:R-:W-:Y:S02]  /*1c40*/  IMAD.MOV.U32 R8, RZ, RZ, 0x1e1 ;  /* 0x000001e1ff087424 */ /* 0x000fe400078e00ff */
[----:B------:R-:W-:Y:S02]  /*1c50*/  IMAD.MOV.U32 R12, RZ, RZ, 0x1 ;  /* 0x00000001ff0c7424 */ /* 0x000fe400078e00ff */
[----:B0-----:R-:W-:-:S07]  /*1c60*/  IMAD.MOV.U32 R13, RZ, RZ, RZ ;  /* 0x000000ffff0d7224 */ /* 0x001fce00078e00ff */
[----:B------:R-:W-:-:S07]  /*1c70*/  LEPC R20, `(.L_x_20) ;  /* 0x000000001014794e */ /* 0x000fce0000000000 */
[----:B-1---5:R-:W-:Y:S05]  /*1c80*/  CALL.ABS.NOINC R14 ;  /* 0x000000000e007343 */ /* 0x022fea0003c00000 */
.L_x_20:
[----:B------:R-:W-:-:S06]  /*1c90*/  ULOP3.LUT UR4, UR40, 0x1, URZ, 0xfc, !UPT ;  /* 0x0000000128047892 */ /* 0x000fcc000f8efc3f */
[----:B0-----:R-:W-:-:S05]  /*1ca0*/  IMAD.U32 R0, RZ, RZ, UR4 ;  /* 0x00000004ff007e24 */ /* 0x001fca000f8e00ff */
[----:B------:R-:W-:-:S13]  /*1cb0*/  ISETP.NE.AND P0, PT, R0, 0x3, PT ;  /* 0x000000030000780c */ /* 0x000fda0003f05270 */
[----:B------:R-:W-:Y:S05]  /*1cc0*/  @!P0 BRA `(.L_x_21) ;  /* 0x0000000000048947 */ /* 0x000fea0003800000 */
[----:B------:R-:W-:Y:S01]  /*1cd0*/  BPT.TRAP 0x1 ;  /* 0x000000040000795c */ /* 0x000fe20000300000 */
.L_x_21:
[----:B------:R-:W-:Y:S02]  /*1ce0*/  IMAD.U32 R3, RZ, RZ, UR44 ;  /* 0x0000002cff037e24 */ /* 0x000fe4000f8e00ff */
[----:B------:R-:W-:-:S03]  /*1cf0*/  IMAD.U32 R0, RZ, RZ, UR47 ;  /* 0x0000002fff007e24 */ /* 0x000fc6000f8e00ff */
[----:B------:R-:W-:Y:S02]  /*1d00*/  LEA R3, R3, UR43, 0x3 ;  /* 0x0000002b03037c11 */ /* 0x000fe4000f8e18ff */
[----:B------:R-:W-:-:S04]  /*1d10*/  SHF.L.U32 R0, R0, 0x1f, RZ ;  /* 0x0000001f00007819 */ /* 0x000fc800000006ff */
[----:B------:R0:W1:Y:S01]  /*1d20*/  SYNCS.PHASECHK.TRANS64.TRYWAIT P1, [R3+URZ], R0 ;  /* 0x00000000030075a7 */ /* 0x000062000802017f */
[----:B------:R-:W-:Y:S05]  /*1d30*/  @!P0 BRA `(.L_x_22) ;  /* 0x0000000000048947 */ /* 0x000fea0003800000 */
[----:B------:R-:W-:Y:S01]  /*1d40*/  BPT.TRAP 0x1 ;  /* 0x000000040000795c */ /* 0x000fe20000300000 */
.L_x_22:
[----:B------:R-:W-:-:S05]  /*1d50*/  IMAD.U32 R4, RZ, RZ, UR46 ;  /* 0x0000002eff047e24 */ /* 0x000fca000f8e00ff */
[----:B------:R-:W-:Y:S01]  /*1d60*/  ISETP.GE.AND P2, PT, R4, 0x1, PT ;  /* 0x000000010400780c */ /* 0x000fe20003f46270 */
[----:B-1----:R-:W-:-:S12]  /*1d70*/  @P1 BRA `(.L_x_23) ;  /* 0x0000000000081947 */ /* 0x002fd80003800000 */
[----:B------:R-:W1:Y:S02]  /*1d80*/  SYNCS.PHASECHK.TRANS64.TRYWAIT P1, [R3+URZ], R0 ;  /* 0x00000000030075a7 */ /* 0x000e64000802017f */
[----:B-1----:R-:W-:Y:S05]  /*1d90*/  @!P1 BRA `(.L_x_24) ;  /* 0x0000007400649947 */ /* 0x002fea0003800000 */
.L_x_23:
[----:B------:R-:W-:Y:S05]  /*1da0*/  WARPSYNC.ALL ;  /* 0x0000000000007948 */ /* 0x000fea0003800000 */
[----:B------:R-:W-:Y:S01]  /*1db0*/  UIADD3 UR4, UR43, 0x300, URZ ;  /* 0x000003002b047890 */ /* 0x000fe2000fffe03f */
[----:B------:R-:W-:Y:S01]  /*1dc0*/  WARPGROUP.ARRIVE ;  /* 0x00000000000079c5 */ /* 0x000fe20000000000 */
[----:B------:R-:W-:Y:S02]  /*1dd0*/  UIADD3 UR5, UR43, 0x10300, URZ ;  /* 0x000103002b057890 */ /* 0x000fe4000fffe03f */
[----:B------:R-:W-:Y:S02]  /*1de0*/  USHF.R.U32.HI UR4, URZ, 0x4, UR4 ;  /* 0x000000043f047899 */ /* 0x000fe40008011604 */
[----:B------:R-:W-:-:S02]  /*1df0*/  USHF.R.U32.HI UR5, URZ, 0x4, UR5 ;  /* 0x000000043f057899 */ /* 0x000fc40008011605 */
[----:B------:R-:W-:Y:S02]  /*1e00*/  ULOP3.LUT UR4, UR4, 0x3fff, URZ, 0xc0, !UPT ;  /* 0x00003fff04047892 */ /* 0x000fe4000f8ec03f */
[----:B------:R-:W-:Y:S02]  /*1e10*/  ULOP3.LUT UR5, UR5, 0x3fff, URZ, 0xc0, !UPT ;  /* 0x00003fff05057892 */ /* 0x000fe4000f8ec03f */
[----:B------:R-:W-:Y:S02]  /*1e20*/  ULOP3.LUT UR8, UR4, 0x10000, URZ, 0xfc, !UPT ;  /* 0x0001000004087892 */ /* 0x000fe4000f8efc3f */
[----:B------:R-:W-:Y:S02]  /*1e30*/  ULOP3.LUT UR9, UR5, 0x10000, URZ, 0xfc, !UPT ;  /* 0x0001000005097892 */ /* 0x000fe4000f8efc3f */
[----:B------:R-:W-:Y:S02]  /*1e40*/  ULEA UR4, UR44, UR8, 0x7 ;  /* 0x000000082c047291 */ /* 0x000fe4000f8e383f */
[----:B------:R-:W-:Y:S01]  /*1e50*/  UIMAD UR10, UR44, 0x140, UR9 ;  /* 0x000001402c0a78a4 */ /* 0x000fe2000f8e0209 */
[----:B------:R-:W-:Y:S01]  /*1e60*/  UMOV UR5, 0xc0000010 ;  /* 0xc000001000057882 */ /* 0x000fe20000000000 */
[----:B------:R-:W-:-:S02]  /*1e70*/  UMOV UR7, 0xc0000010 ;  /* 0xc000001000077882 */ /* 0x000fc40000000000 */
[----:B------:R-:W-:Y:S02]  /*1e80*/  UIADD3 UR11, UR10, 0x40, URZ ;  /* 0x000000400a0b7890 */ /* 0x000fe4000fffe03f */
[----:B------:R-:W-:Y:S02]  /*1e90*/  UIADD3 UR12, UR10, 0x80, URZ ;  /* 0x000000800a0c7890 */ /* 0x000fe4000fffe03f */
[----:B------:R-:W-:Y:S01]  /*1ea0*/  UMOV UR6, UR10 ;  /* 0x0000000a00067c82 */ /* 0x000fe20008000000 */
[----:B------:R-:W-:Y:S01]  /*1eb0*/  UIADD3 UR13, UR10, 0xc0, URZ ;  /* 0x000000c00a0d7890 */ /* 0x000fe2000fffe03f */
[----:B------:R-:W-:Y:S01]  /*1ec0*/  IGMMA.64x32x32.S8.S8 R88, gdesc[UR4], RZ, !UPT, gsb0 ;  /* 0x01200000045879f1 */ /* 0x000fe2000c0410ff */
[----:B------:R-:W-:Y:S01]  /*1ed0*/  UMOV UR6, UR11 ;  /* 0x0000000b00067c82 */ /* 0x000fe20008000000 */
[----:B------:R-:W-:Y:S01]  /*1ee0*/  UMOV UR7, 0xc0000010 ;  /* 0xc000001000077882 */ /* 0x000fe20000000000 */
[----:B------:R-:W-:Y:S01]  /*1ef0*/  UIADD3 UR10, UR10, 0x100, URZ ;  /* 0x000001000a0a7890 */ /* 0x000fe2000fffe03f */
[----:B------:R-:W-:-:S02]  /*1f00*/  WARPGROUP.DEPBAR.LE gsb0, 0x0 ;  /* 0x00008000000079c5 */ /* 0x000fc40000010000 */
[----:B------:R-:W-:-:S06]  /*1f10*/  WARPGROUP.ARRIVE ;  /* 0x00000000000079c5 */ /* 0x000fcc0000000000 */
[----:B------:R-:W-:Y:S01]  /*1f20*/  IGMMA.64x32x32.S8.S8 R72, gdesc[UR4], RZ, !UPT, gsb0 ;  /* 0x01200000044879f1 */ /* 0x000fe2000c0410ff */
[----:B------:R-:W-:Y:S01]  /*1f30*/  UMOV UR6, UR12 ;  /* 0x0000000c00067c82 */ /* 0x000fe20008000000 */
[----:B------:R-:W-:Y:S01]  /*1f40*/  UMOV UR7, 0xc0000010 ;  /* 0xc000001000077882 */ /* 0x000fe20000000000 */
[----:B------:R-:W-:Y:S02]  /*1f50*/  WARPGROUP.DEPBAR.LE gsb0, 0x0 ;  /* 0x00008000000079c5 */ /* 0x000fe40000010000 */
        /* <DEDUP_REMOVED lines=11> */
[----:B------:R-:W-:Y:S03]  /*2010*/  IGMMA.64x32x32.S8.S8 R24, gdesc[UR4], RZ, !UPT, gsb0 ;  /* 0x01200000041879f1 */ /* 0x000fe6000c0410ff */
[----:B------:R-:W-:Y:S02]  /*2020*/  WARPGROUP.DEPBAR.LE gsb0, 0x0 ;  /* 0x00008000000079c5 */ /* 0x000fe40000010000 */
[----:B------:R-:W-:Y:S05]  /*2030*/  @!P2 BRA `(.L_x_25) ;  /* 0x000000040020a947 */ /* 0x000fea0003800000 */
[----:B------:R-:W-:Y:S01]  /*2040*/  UIADD3 UR4, UR44, 0x1, URZ ;  /* 0x000000012c047890 */ /* 0x000fe2000fffe03f */
[----:B01----:R-:W-:Y:S02]  /*2050*/  IMAD.U32 R0, RZ, RZ, UR46 ;  /* 0x0000002eff007e24 */ /* 0x003fe4000f8e00ff */
[----:B------:R-:W-:Y:S01]  /*2060*/  IMAD.U32 R3, RZ, RZ, UR44 ;  /* 0x0000002cff037e24 */ /* 0x000fe2000f8e00ff */
[----:B------:R-:W-:-:S04]  /*2070*/  UISETP.NE.AND UP0, UPT, UR4, 0x20, UPT ;  /* 0x000000200400788c */ /* 0x000fc8000bf05270 */
[----:B------:R-:W-:Y:S02]  /*2080*/  USEL UR5, URZ, 0x1, UP0 ;  /* 0x000000013f057887 */ /* 0x000fe40008000000 */
[----:B------:R-:W-:Y:S02]  /*2090*/  USEL UR10, UR4, URZ, UP0 ;  /* 0x0000003f040a7287 */ /* 0x000fe40008000000 */
[----:B------:R-:W-:-:S06]  /*20a0*/  ULOP3.LUT UR5, UR47, UR5, URZ, 0x3c, !UPT ;  /* 0x000000052f057292 */ /* 0x000fcc000f8e3c3f */
[----:B------:R-:W-:-:S07]  /*20b0*/  IMAD.U32 R6, RZ, RZ, UR5 ;  /* 0x00000005ff067e24 */ /* 0x000fce000f8e00ff */
.L_x_32:
[----:B------:R-:W-:Y:S05]  /*20c0*/  @!P0 BRA `(.L_x_26) ;  /* 0x0000000000048947 */ /* 0x000fea0003800000 */
[----:B------:R-:W-:Y:S01]  /*20d0*/  BPT.TRAP 0x1 ;  /* 0x000000040000795c */ /* 0x000fe20000300000 */
.L_x_26:
[----:B------:R-:W-:Y:S01]  /*20e0*/  ULEA UR4, UR10, UR43, 0x3 ;  /* 0x0000002b0a047291 */ /* 0x000fe2000f8e183f */
[----:B------:R-:W-:-:S08]  /*20f0*/  SHF.L.U32 R4, R6, 0x1f, RZ ;  /* 0x0000001f06047819 */ /* 0x000fd000000006ff */
[----:B------:R0:W1:Y:S01]  /*2100*/  SYNCS.PHASECHK.TRANS64.TRYWAIT P1, [UR4], R4 ;  /* 0x00000004ff0075a7 */ /* 0x0000620008020144 */
[----:B------:R-:W-:Y:S05]  /*2110*/  @!P0 BRA `(.L_x_27) ;  /* 0x0000000000048947 */ /* 0x000fea0003800000 */
[----:B------:R-:W-:Y:S01]  /*2120*/  BPT.TRAP 0x1 ;  /* 0x000000040000795c */ /* 0x000fe20000300000 */
.L_x_27:
[----:B-1----:R-:W-:Y:S05]  /*2130*/  @P1 BRA `(.L_x_28) ;  /* 0x0000000000081947 */ /* 0x002fea0003800000 */
[----:B------:R-:W1:Y:S02]  /*2140*/  SYNCS.PHASECHK.TRANS64.TRYWAIT P1, [UR4], R4 ;  /* 0x00000004ff0075a7 */ /* 0x000e640008020144 */
[----:B-1----:R-:W-:Y:S05]  /*2150*/  @!P1 BRA `(.L_x_29) ;  /* 0x0000007000889947 */ /* 0x002fea0003800000 */
.L_x_28:
[----:B------:R-:W-:Y:S01]  /*2160*/  ULEA UR4, UR10, UR8, 0x7 ;  /* 0x000000080a047291 */ /* 0x000fe2000f8e383f */
[----:B------:R-:W-:Y:S01]  /*2170*/  WARPGROUP.ARRIVE ;  /* 0x00000000000079c5 */ /* 0x000fe20000000000 */
[----:B------:R-:W-:Y:S01]  /*2180*/  UIMAD UR11, UR10, 0x140, UR9 ;  /* 0x000001400a0b78a4 */ /* 0x000fe2000f8e0209 */
[----:B------:R-:W-:Y:S01]  /*2190*/  UMOV UR5, 0xc0000010 ;  /* 0xc000001000057882 */ /* 0x000fe20000000000 */
[----:B------:R-:W-:Y:S02]  /*21a0*/  UMOV UR7, 0xc0000010 ;  /* 0xc000001000077882 */ /* 0x000fe40000000000 */
[----:B------:R-:W-:Y:S02]  /*21b0*/  UIADD3 UR12, UR11, 0x40, URZ ;  /* 0x000000400b0c7890 */ /* 0x000fe4000fffe03f */
[----:B------:R-:W-:Y:S02]  /*21c0*/  UIADD3 UR13, UR11, 0x80, URZ ;  /* 0x000000800b0d7890 */ /* 0x000fe4000fffe03f */
[----:B------:R-:W-:Y:S01]  /*21d0*/  UMOV UR6, UR11 ;  /* 0x0000000b00067c82 */ /* 0x000fe20008000000 */
[----:B------:R-:W-:Y:S01]  /*21e0*/  UIADD3 UR14, UR11, 0xc0, URZ ;  /* 0x000000c00b0e7890 */ /* 0x000fe2000fffe03f */
[----:B------:R-:W-:Y:S01]  /*21f0*/  IGMMA.64x32x32.S8.S8 R88, gdesc[UR4], R88, gsb0 ;  /* 0x01200000045879f1 */ /* 0x000fe20008041058 */
[----:B------:R-:W-:Y:S01]  /*2200*/  UMOV UR6, UR12 ;  /* 0x0000000c00067c82 */ /* 0x000fe20008000000 */
[----:B------:R-:W-:Y:S01]  /*2210*/  UMOV UR7, 0xc0000010 ;  /* 0xc000001000077882 */ /* 0x000fe20000000000 */
[----:B------:R-:W-:Y:S01]  /*2220*/  UIADD3 UR11, UR11, 0x100, URZ ;  /* 0x000001000b0b7890 */ /* 0x000fe2000fffe03f */
[----:B------:R-:W-:-:S02]  /*2230*/  WARPGROUP.DEPBAR.LE gsb0, 0x0 ;  /* 0x00008000000079c5 */ /* 0x000fc40000010000 */
[----:B------:R-:W-:-:S06]  /*2240*/  WARPGROUP.ARRIVE ;  /* 0x00000000000079c5 */ /* 0x000fcc0000000000 */
[----:B------:R-:W-:Y:S01]  /*2250*/  IGMMA.64x32x32.S8.S8 R72, gdesc[UR4], R72, gsb0 ;  /* 0x01200000044879f1 */ /* 0x000fe20008041048 */
[----:B------:R-:W-:Y:S01]  /*2260*/  UMOV UR6, UR13 ;  /* 0x0000000d00067c82 */ /* 0x000fe20008000000 */
[----:B------:R-:W-:Y:S01]  /*2270*/  UMOV UR7, 0xc0000010 ;  /* 0xc000001000077882 */ /* 0x000fe20000000000 */
[----:B------:R-:W-:Y:S02]  /*2280*/  WARPGROUP.DEPBAR.LE gsb0, 0x0 ;  /* 0x00008000000079c5 */ /* 0x000fe40000010000 */
        /* <DEDUP_REMOVED lines=11> */
[----:B------:R-:W-:Y:S03]  /*2340*/  IGMMA.64x32x32.S8.S8 R24, gdesc[UR4], R24, gsb0 ;  /* 0x01200000041879f1 */ /* 0x000fe60008041018 */
[----:B------:R-:W-:Y:S02]  /*2350*/  WARPGROUP.DEPBAR.LE gsb0, 0x0 ;  /* 0x00008000000079c5 */ /* 0x000fe40000010000 */
[----:B------:R-:W-:Y:S05]  /*2360*/  @!P0 BRA `(.L_x_30) ;  /* 0x0000000000048947 */ /* 0x000fea0003800000 */
[----:B------:R-:W-:Y:S01]  /*2370*/  BPT.TRAP 0x1 ;  /* 0x000000040000795c */ /* 0x000fe20000300000 */
.L_x_30:
[----:B------:R-:W-:Y:S01]  /*2380*/  ISETP.NE.AND P1, PT, R23, RZ, PT ;  /* 0x000000ff1700720c */ /* 0x000fe20003f25270 */
[----:B------:R-:W-:-:S12]  /*2390*/  UISETP.GT.U32.AND UP0, UPT, UR40, 0x1, UPT ;  /* 0x000000012800788c */ /* 0x000fd8000bf04070 */
[----:B01----:R-:W-:-:S05]  /*23a0*/  @P1 LEA R4, R3, UR43, 0x3 ;  /* 0x0000002b03041c11 */ /* 0x003fca000f8e18ff */
[----:B------:R-:W-:-:S05]  /*23b0*/  @P1 VIADD R5, R4, 0x100 ;  /* 0x0000010004051836 */ /* 0x000fca0000000000 */
[----:B------:R-:W-:-:S04]  /*23c0*/  @P1 PRMT R5, R22, 0x654, R5 ;  /* 0x0000065416051816 */ /* 0x000fc80000000005 */
[----:B------:R0:W-:Y:S01]  /*23d0*/  @P1 SYNCS.ARRIVE.TRANS64.RED.A1T0 RZ, [R5+URZ], RZ ;  /* 0x000000ff05ff19a7 */ /* 0x0001e2000810043f */
[----:B------:R-:W-:-:S13]  /*23e0*/  PLOP3.LUT P1, PT, PT, PT, UP0, 0x80, 0x0 ;  /* 0x000000000000781c */ /* 0x000fda0003f2f008 */
[----:B0-----:R-:W-:Y:S05]  /*23f0*/  @P1 BRA `(.L_x_31) ;  /* 0x0000000000041947 */ /* 0x001fea0003800000 */
[----:B------:R-:W-:Y:S01]  /*2400*/  BPT.TRAP 0x1 ;  /* 0x000000040000795c */ /* 0x000fe20000300000 */
.L_x_31:
[----:B------:R-:W-:Y:S01]  /*2410*/  UIADD3 UR10, UR10, 0x1, URZ ;  /* 0x000000010a0a7890 */ /* 0x000fe2000fffe03f */
[C---:B------:R-:W-:Y:S01]  /*2420*/  ISETP.GT.AND P2, PT, R0.reuse, 0x1, PT ;  /* 0x000000010000780c */ /* 0x040fe20003f44270 */
[----:B------:R-:W-:Y:S02]  /*2430*/  VIADD R3, R3, 0x1 ;  /* 0x0000000103037836 */ /* 0x000fe40000000000 */
[----:B------:R-:W-:Y:S01]  /*2440*/  UISETP.NE.AND UP0, UPT, UR10, 0x20, UPT ;  /* 0x000000200a00788c */ /* 0x000fe2000bf05270 */
[----:B------:R-:W-:Y:S02]  /*2450*/  VIADD R0, R0, 0xffffffff ;  /* 0xffffffff00007836 */ /* 0x000fe40000000000 */
[C---:B------:R-:W-:Y:S01]  /*2460*/  ISETP.NE.AND P1, PT, R3.reuse, 0x20, PT ;  /* 0x000000200300780c */ /* 0x040fe20003f25270 */
[----:B------:R-:W-:Y:S02]  /*2470*/  USEL UR4, URZ, 0x1, UP0 ;  /* 0x000000013f047887 */ /* 0x000fe40008000000 */
[----:B------:R-:W-:Y:S01]  /*2480*/  USEL UR10, UR10, URZ, UP0 ;  /* 0x0000003f0a0a7287 */ /* 0x000fe20008000000 */
[----:B------:R-:W-:-:S03]  /*2490*/  SEL R3, R3, RZ, P1 ;  /* 0x000000ff03037207 */ /* 0x000fc60000800000 */
[----:B------:R-:W-:Y:S01]  /*24a0*/  LOP3.LUT R6, R6, UR4, RZ, 0x3c, !PT ;  /* 0x0000000406067c12 */ /* 0x000fe2000f8e3cff */
[----:B------:R-:W-:Y:S07]  /*24b0*/  @P2 BRA `(.L_x_32) ;  /* 0xfffffffc00002947 */ /* 0x000fee000383ffff */
.L_x_25:
[----:B01----:R-:W0:Y:S01]  /*24c0*/  LDC R0, c[0x0][0x28c] ;  /* 0x0000a300ff007b82 */ /* 0x003e220000000800 */
[----:B------:R1:W-:Y:S01]  /*24d0*/  SYNCS.ARRIVE.TRANS64.A1T0 RZ, [R110+UR50], RZ ;  /* 0x000000ff6eff79a7 */ /* 0x0003e20008100032 */
[----:B0-----:R-:W-:-:S13]  /*24e0*/  ISETP.GE.AND P1, PT, R0, 0x1, PT ;  /* 0x000000010000780c */ /* 0x001fda0003f26270 */
[----:B-1----:R-:W-:Y:S05]  /*24f0*/  @!P1 BRA `(.L_x_33) ;  /* 0x0000000000409947 */ /* 0x002fea0003800000 */
[----:B------:R-:W-:Y:S05]  /*2500*/  @!P0 BRA `(.L_x_34) ;  /* 0x0000000000048947 */ /* 0x000fea0003800000 */
[----:B------:R-:W-:Y:S01]  /*2510*/  BPT.TRAP 0x1 ;  /* 0x000000040000795c */ /* 0x000fe20000300000 */
.L_x_34:
[----:B------:R-:W-:Y:S01]  /*2520*/  ISETP.NE.AND P0, PT, R23, RZ, PT ;  /* 0x000000ff1700720c */ /* 0x000fe20003f05270 */
[----:B------:R-:W-:-:S12]  /*2530*/  IMAD.U32 R3, RZ, RZ, UR43 ;  /* 0x0000002bff037e24 */ /* 0x000fd8000f8e00ff */
[----:B------:R-:W-:-:S05]  /*2540*/  VOTEU.ANY UP0, P0 ;  /* 0x00000000003f7886 */ /* 0x000fca0000000100 */
[----:B------:R-:W-:Y:S02]  /*2550*/  @UP0 UIADD3 UR4, UR46, UR44, URZ ;  /* 0x0000002c2e040290 */ /* 0x000fe4000fffe03f */
[----:B------:R-:W-:-:S04]  /*2560*/  UISETP.GT.U32.AND UP0, UPT, UR40, 0x1, UPT ;  /* 0x000000012800788c */ /* 0x000fc8000bf04070 */
[----:B------:R-:W-:-:S04]  /*2570*/  IMAD.U32 R0, RZ, RZ, UR4 ;  /* 0x00000004ff007e24 */ /* 0x000fc8000f8e00ff */
[----:B------:R-:W-:-:S05]  /*2580*/  @P0 IMAD.SHL.U32 R0, R0, 0x8, RZ ;  /* 0x0000000800000824 */ /* 0x000fca00078e00ff */
[----:B------:R-:W-:-:S04]  /*2590*/  @P0 LOP3.LUT R0, R0, 0xf8, RZ, 0xc0, !PT ;  /* 0x000000f800000812 */ /* 0x000fc800078ec0ff */
[----:B------:R-:W-:-:S04]  /*25a0*/  @P0 IADD3 R3, R3, 0x100, R0 ;  /* 0x0000010003030810 */ /* 0x000fc80007ffe000 */
[----:B------:R-:W-:-:S04]  /*25b0*/  @P0 PRMT R3, R22, 0x654, R3 ;  /* 0x0000065416030816 */ /* 0x000fc80000000003 */
[----:B------:R0:W-:Y:S01]  /*25c0*/  @P0 SYNCS.ARRIVE.TRANS64.RED.A1T0 RZ, [R3+URZ], RZ ;  /* 0x000000ff03ff09a7 */ /* 0x0001e2000810043f */
[----:B------:R-:W-:-:S13]  /*25d0*/  PLOP3.LUT P0, PT, PT, PT, UP0, 0x80, 0x0 ;  /* 0x000000000000781c */ /* 0x000fda0003f0f008 */
[----:B0-----:R-:W-:Y:S05]  /*25e0*/  @P0 BRA `(.L_x_33) ;  /* 0x0000000000040947 */ /* 0x001fea0003800000 */
[----:B------:R-:W-:Y:S01]  /*25f0*/  BPT.TRAP 0x1 ;  /* 0x000000040000795c */ /* 0x000fe20000300000 */
.L_x_33:
[----:B------:R-:W-:Y:S01]  /*2600*/  SHF.L.U32 R0, R115, 0x1f, RZ ;  /* 0x0000001f73007819 */ /* 0x000fe200000006ff */
[----:B------:R-:W-:Y:S01]  /*2610*/  UIADD3 UR44, UR49, UR44, URZ ;  /* 0x0000002c312c7290 */ /* 0x000fe2000fffe03f */
[----:B------:R-:W0:Y:S01]  /*2620*/  LDC R10, c[0x0][0x288] ;  /* 0x0000a200ff0a7b82 */ /* 0x000e220000000800 */
[----:B------:R-:W-:Y:S02]  /*2630*/  IMAD.SHL.U32 R8, R108, 0x2, RZ ;  /* 0x000000026c087824 */ /* 0x000fe400078e00ff */
[----:B------:R-:W-:Y:S02]  /*2640*/  USHF.R.U32.HI UR4, URZ, 0x5, UR44 ;  /* 0x000000053f047899 */ /* 0x000fe4000801162c */
[----:B------:R-:W-:Y:S01]  /*2650*/  UISETP.GT.U32.AND UP0, UPT, UR44, 0x1f, UPT ;  /* 0x0000001f2c00788c */ /* 0x000fe2000bf04070 */
[----:B------:R-:W-:Y:S01]  /*2660*/  SHF.R.S32.HI R9, RZ, 0x1f, R8 ;  /* 0x0000001fff097819 */ /* 0x000fe20000011408 */
[----:B------:R-:W-:Y:S01]  /*2670*/  ULOP3.LUT UR4, UR4, 0x1, URZ, 0xc0, !UPT ;  /* 0x0000000104047892 */ /* 0x000fe2000f8ec03f */
[----:B------:R-:W1:Y:S01]  /*2680*/  SYNCS.PHASECHK.TRANS64.TRYWAIT P0, [R109+UR45+0x10], R0 ;  /* 0x000010006d0075a7 */ /* 0x000e62000800016d */
[----:B------:R-:W-:-:S02]  /*2690*/  UISETP.LT.U32.AND UP0, UPT, UR49, 0x20, UP0 ;  /* 0x000000203100788c */ /* 0x000fc40008701070 */
[----:B------:R-:W-:Y:S02]  /*26a0*/  UISETP.NE.U32.AND UP1, UPT, UR4, 0x1, UPT ;  /* 0x000000010400788c */ /* 0x000fe4000bf25070 */
[----:B------:R-:W-:Y:S02]  /*26b0*/  USEL UR5, URZ, 0x1, !UP0 ;  /* 0x000000013f057887 */ /* 0x000fe4000c000000 */
[----:B------:R-:W-:Y:S02]  /*26c0*/  UISETP.GT.U32.AND UP1, UPT, UR49, 0x1f, !UP1 ;  /* 0x0000001f3100788c */ /* 0x000fe4000cf24070 */
[----:B------:R-:W-:Y:S02]  /*26d0*/  ULOP3.LUT UR44, UR44, 0x1f, URZ, 0xc0, !UPT ;  /* 0x0000001f2c2c7892 */ /* 0x000fe4000f8ec03f */
[----:B------:R-:W-:-:S04]  /*26e0*/  USEL UR4, URZ, 0x1, !UP1 ;  /* 0x000000013f047887 */ /* 0x000fc8000c800000 */
[----:B------:R-:W-:Y:S01]  /*26f0*/  ULOP3.LUT UR47, UR4, UR47, UR5, 0x96, !UPT ;  /* 0x0000002f042f7292 */ /* 0x000fe2000f8e9605 */
[----:B01----:R-:W-:Y:S11]  /*2700*/  @!P0 BRA `(.L_x_35) ;  /* 0x0000006c00348947 */ /* 0x003ff60003800000 */
.L_x_253:
[----:B0-----:R-:W-:Y:S01]  /*2710*/  IMAD.SHL.U32 R0, R19, 0x40, RZ ;  /* 0x0000004013007824 */ /* 0x001fe200078e00ff */
[----:B------:R-:W-:Y:S01]  /*2720*/  ULDC UR6, c[0x0][0x284] ;  /* 0x0000a10000067ab9 */ /* 0x000fe20000000800 */
[----:B------:R-:W-:Y:S01]  /*2730*/  IMAD R3, R18, 0xa0, RZ ;  /* 0x000000a012037824 */ /* 0x000fe200078e02ff */
[----:B------:R-:W-:Y:S01]  /*2740*/  SHF.R.S32.HI R18, RZ, 0x1f, R2 ;  /* 0x0000001fff127819 */ /* 0x000fe20000011402 */
[----:B------:R-:W-:Y:S01]  /*2750*/  ULDC.64 UR4, c[0x0][0x5d0] ;  /* 0x0001740000047ab9 */ /* 0x000fe20000000a00 */
[----:B------:R-:W-:Y:S01]  /*2760*/  ISETP.GE.AND P0, PT, R0, UR6, PT ;  /* 0x0000000600007c0c */ /* 0x000fe2000bf06270 */
[----:B------:R-:W-:Y:S01]  /*2770*/  IMAD.WIDE.U32 R4, R2, UR4, R8 ;  /* 0x0000000402047c25 */ /* 0x000fe2000f8e0008 */
[----:B------:R-:W-:Y:S02]  /*2780*/  SHF.R.S32.HI R11, RZ, 0x1f, R3 ;  /* 0x0000001fff0b7819 */ /* 0x000fe40000011403 */
[C---:B------:R-:W-:Y:S01]  /*2790*/  ISETP.GE.OR P0, PT, R3.reuse, R10, P0 ;  /* 0x0000000a0300720c */ /* 0x040fe20000706670 */
[----:B------:R-:W-:Y:S01]  /*27a0*/  IMAD R7, R18, UR4, RZ ;  /* 0x0000000412077c24 */ /* 0x000fe2000f8e02ff */
[----:B------:R-:W-:-:S03]  /*27b0*/  IADD3 R4, P1, R3, R4, RZ ;  /* 0x0000000403047210 */ /* 0x000fc60007f3e0ff */
[----:B------:R-:W-:-:S05]  /*27c0*/  IMAD R7, R2, UR5, R7 ;  /* 0x0000000502077c24 */ /* 0x000fca000f8e0207 */
[----:B------:R-:W-:-:S03]  /*27d0*/  IADD3.X R5, R11, R5, R7, P1, !PT ;  /* 0x000000050b057210 */ /* 0x000fc60000ffe407 */
[----:B------:R-:W-:Y:S05]  /*27e0*/  @P0 BRA `(.L_x_36) ;  /* 0x0000004000e00947 */ /* 0x000fea0003800000 */
[----:B------:R-:W0:Y:S01]  /*27f0*/  LDC.64 R12, c[0x0][0x5c8] ;  /* 0x00017200ff0c7b82 */ /* 0x000e220000000a00 */
[----:B------:R-:W-:Y:S01]  /*2800*/  IMAD.WIDE R14, R19, 0x40, R106 ;  /* 0x00000040130e7825 */ /* 0x000fe200078e026a */
[----:B------:R-:W-:Y:S01]  /*2810*/  ULDC.64 UR4, c[0x0][0x5c0] ;  /* 0x0001700000047ab9 */ /* 0x000fe20000000a00 */
[----:B------:R-:W-:Y:S02]  /*2820*/  BSSY B0, `(.L_x_36) ;  /* 0x0000434000007945 */ /* 0x000fe40003800000 */
[----:B------:R-:W-:Y:S02]  /*2830*/  IMAD R10, R108, -0x2, R10 ;  /* 0xfffffffe6c0a7824 */ /* 0x000fe400078e020a */
[----:B------:R-:W-:Y:S02]  /*2840*/  IMAD.IADD R0, R113, 0x1, -R0 ;  /* 0x0000000171007824 */ /* 0x000fe400078e0a00 */
[----:B------:R-:W-:Y:S02]  /*2850*/  IMAD.IADD R10, R10, 0x1, -R3 ;  /* 0x000000010a0a7824 */ /* 0x000fe400078e0a03 */
[----:B0-----:R-:W-:-:S02]  /*2860*/  IMAD R6, R15, R12, RZ ;  /* 0x0000000c0f067224 */ /* 0x001fc400078e02ff */
[----:B------:R-:W-:-:S04]  /*2870*/  IMAD.WIDE.U32 R4, R14, R12, R4 ;  /* 0x0000000c0e047225 */ /* 0x000fc800078e0004 */
[----:B------:R-:W-:Y:S01]  /*2880*/  IMAD R7, R14, R13, R6 ;  /* 0x0000000d0e077224 */ /* 0x000fe200078e0206 */
[----:B------:R-:W-:-:S03]  /*2890*/  IADD3 R4, P0, R4, UR4, RZ ;  /* 0x0000000404047c10 */ /* 0x000fc6000ff1e0ff */
[----:B------:R-:W-:Y:S01]  /*28a0*/  IMAD.IADD R7, R5, 0x1, R7 ;  /* 0x0000000105077824 */ /* 0x000fe200078e0207 */
[----:B------:R-:W-:-:S04]  /*28b0*/  LEA R6, P1, R12, R4, 0x3 ;  /* 0x000000040c067211 */ /* 0x000fc800078218ff */
[----:B------:R-:W-:Y:S02]  /*28c0*/  IADD3.X R5, R7, UR5, RZ, P0, !PT ;  /* 0x0000000507057c10 */ /* 0x000fe400087fe4ff */
[----:B-----5:R-:W-:Y:S02]  /*28d0*/  ISETP.NE.AND P0, PT, R105, RZ, PT ;  /* 0x000000ff6900720c */ /* 0x020fe40003f05270 */
[----:B------:R-:W-:-:S11]  /*28e0*/  LEA.HI.X R7, R12, R5, R13, 0x3, P1 ;  /* 0x000000050c077211 */ /* 0x000fd600008f1c0d */
[----:B------:R-:W-:Y:S05]  /*28f0*/  @!P0 BRA `(.L_x_37) ;  /* 0x0000003000388947 */ /* 0x000fea0003800000 */
[----:B------:R-:W0:Y:S01]  /*2900*/  LDC.64 R20, c[0x0][0x5b0] ;  /* 0x00016c00ff147b82 */ /* 0x000e220000000a00 */
[----:B------:R-:W-:Y:S01]  /*2910*/  ULDC.64 UR4, c[0x0][0x5b8] ;  /* 0x00016e0000047ab9 */ /* 0x000fe20000000a00 */
[----:B------:R-:W-:Y:S01]  /*2920*/  ISETP.GE.AND P2, PT, R0, 0x1, PT ;  /* 0x000000010000780c */ /* 0x000fe20003f46270 */
[----:B------:R-:W-:Y:S01]  /*2930*/  IMAD.WIDE.U32 R8, R2, UR4, R8 ;  /* 0x0000000402087c25 */ /* 0x000fe2000f8e0008 */
[----:B------:R-:W-:Y:S02]  /*2940*/  BSSY B1, `(.L_x_38) ;  /* 0x000000e000017945 */ /* 0x000fe40003800000 */
[----:B------:R-:W-:Y:S01]  /*2950*/  ISETP.LT.OR P4, PT, R10, 0x1, !P2 ;  /* 0x000000010a00780c */ /* 0x000fe20005781670 */
[----:B------:R-:W-:Y:S01]  /*2960*/  IMAD R13, R18, UR4, RZ ;  /* 0x00000004120d7c24 */ /* 0x000fe2000f8e02ff */
[----:B------:R-:W1:Y:S01]  /*2970*/  LDC.64 R116, c[0x0][0x5a8] ;  /* 0x00016a00ff747b82 */ /* 0x000e620000000a00 */
[----:B------:R-:W-:Y:S02]  /*2980*/  IADD3 R8, P0, R3, R8, RZ ;  /* 0x0000000803087210 */ /* 0x000fe40007f1e0ff */
[----:B------:R-:W-:-:S05]  /*2990*/  IMAD R13, R2, UR5, R13 ;  /* 0x00000005020d7c24 */ /* 0x000fca000f8e020d */
[----:B------:R-:W-:Y:S01]  /*29a0*/  IADD3.X R9, R11, R9, R13, P0, !PT ;  /* 0x000000090b097210 */ /* 0x000fe200007fe40d */
[-C--:B0-----:R-:W-:Y:S02]  /*29b0*/  IMAD R11, R15, R20.reuse, RZ ;  /* 0x000000140f0b7224 */ /* 0x081fe400078e02ff */
[----:B------:R-:W-:-:S04]  /*29c0*/  IMAD.WIDE.U32 R2, R14, R20, R8 ;  /* 0x000000140e027225 */ /* 0x000fc800078e0008 */
[----:B------:R-:W-:Y:S01]  /*29d0*/  IMAD R19, R14, R21, R11 ;  /* 0x000000150e137224 */ /* 0x000fe200078e020b */
[----:B-1----:R-:W-:-:S04]  /*29e0*/  IADD3 R2, P0, R2, R116, RZ ;  /* 0x0000007402027210 */ /* 0x002fc80007f1e0ff */
[----:B------:R-:W-:Y:S01]  /*29f0*/  IADD3.X R3, R117, R3, R19, P0, !PT ;  /* 0x0000000375037210 */ /* 0x000fe200007fe413 */
[----:B------:R-:W-:Y:S08]  /*2a00*/  @P4 BRA `(.L_x_39) ;  /* 0x0000000000044947 */ /* 0x000ff00003800000 */
[----:B------:R0:W5:Y:S02]  /*2a10*/  LDG.E.U8 R114, desc[UR38][R2.64] ;  /* 0x0000002602727981 */ /* 0x000164000c1e1100 */
.L_x_39:
[----:B------:R-:W-:Y:S05]  /*2a20*/  BSYNC B1 ;  /* 0x0000000000017941 */ /* 0x000fea0003800000 */
.L_x_38:
[C---:B------:R-:W-:Y:S01]  /*2a30*/  SHF.L.U64.HI R13, R20.reuse, 0x3, R21 ;  /* 0x00000003140d7819 */ /* 0x040fe20000010215 */
[----:B------:R-:W-:Y:S01]  /*2a40*/  IMAD.SHL.U32 R12, R20, 0x8, RZ ;  /* 0x00000008140c7824 */ /* 0x000fe200078e00ff */
[----:B-----5:R-:W-:Y:S01]  /*2a50*/  LOP3.LUT R11, R114, 0xffff, RZ, 0xc0, !PT ;  /* 0x0000ffff720b7812 */ /* 0x020fe200078ec0ff */
[----:B------:R-:W-:Y:S01]  /*2a60*/  BSSY B1, `(.L_x_40) ;  /* 0x0000016000017945 */ /* 0x000fe20003800000 */
[----:B------:R-:W-:Y:S01]  /*2a70*/  ISETP.LT.OR P2, PT, R10, 0x2, !P2 ;  /* 0x000000020a00780c */ /* 0x000fe20005741670 */
[----:B------:R-:W-:Y:S01]  /*2a80*/  IMAD.WIDE.U32 R12, R14, R20, R12 ;  /* 0x000000140e0c7225 */ /* 0x000fe200078e000c */
[----:B------:R-:W-:Y:S02]  /*2a90*/  PRMT R18, R11, 0x8880, RZ ;  /* 0x000088800b127816 */ /* 0x000fe400000000ff */
[----:B------:R-:W-:Y:S01]  /*2aa0*/  ISETP.GE.AND P1, PT, R0, 0x9, PT ;  /* 0x000000090000780c */ /* 0x000fe20003f26270 */
[----:B------:R-:W-:Y:S01]  /*2ab0*/  IMAD.IADD R14, R19, 0x1, R13 ;  /* 0x00000001130e7824 */ /* 0x000fe200078e020d */
[----:B------:R-:W-:Y:S01]  /*2ac0*/  IADD3 R8, P0, P3, R8, R116, R12 ;  /* 0x0000007408087210 */ /* 0x000fe20007b1e00c */
[----:B------:R-:W-:Y:S01]  /*2ad0*/  IMAD R11, R18, R105, RZ ;  /* 0x00000069120b7224 */ /* 0x000fe200078e02ff */
[----:B------:R-:W-:-:S02]  /*2ae0*/  ISETP.LT.OR P6, PT, R10, 0x1, !P1 ;  /* 0x000000010a00780c */ /* 0x000fc40004fc1670 */
[----:B------:R-:W-:Y:S01]  /*2af0*/  IADD3.X R9, R9, R117, R14, P0, P3 ;  /* 0x0000007509097210 */ /* 0x000fe200007e640e */
[----:B------:R-:W-:Y:S01]  /*2b00*/  @!P4 IMAD R13, R88, R104, R11 ;  /* 0x00000068580dc224 */ /* 0x000fe200078e020b */
[C---:B------:R-:W-:Y:S02]  /*2b10*/  ISETP.GE.AND P3, PT, R10.reuse, 0x9, PT ;  /* 0x000000090a00780c */ /* 0x040fe40003f66270 */
[----:B------:R-:W-:Y:S02]  /*2b20*/  ISETP.GE.AND P0, PT, R10, 0xa, PT ;  /* 0x0000000a0a00780c */ /* 0x000fe40003f06270 */
[----:B------:R1:W-:Y:S01]  /*2b30*/  @!P4 STG.E.U8 desc[UR38][R4.64], R13 ;  /* 0x0000000d0400c986 */ /* 0x0003e2000c101126 */
[----:B------:R-:W-:Y:S02]  /*2b40*/  ISETP.LT.OR P5, PT, R0, 0x1, !P3 ;  /* 0x000000010000780c */ /* 0x000fe40005fa1670 */
[----:B------:R-:W-:Y:S02]  /*2b50*/  ISETP.LT.OR P1, PT, R10, 0x2, !P1 ;  /* 0x000000020a00780c */ /* 0x000fe40004f21670 */
[----:B------:R-:W-:-:S02]  /*2b60*/  ISETP.LT.OR P4, PT, R0, 0x1, !P0 ;  /* 0x000000010000780c */ /* 0x000fc40004781670 */
[----:B------:R-:W-:Y:S01]  /*2b70*/  ISETP.LT.OR P3, PT, R0, 0x9, !P3 ;  /* 0x000000090000780c */ /* 0x000fe20005f61670 */
[----:B------:R-:W-:-:S12]  /*2b80*/  @P2 BRA `(.L_x_41) ;  /* 0x00000000000c2947 */ /* 0x000fd80003800000 */
[----:B------:R-:W2:Y:S02]  /*2b90*/  LDG.E.U8 R114, desc[UR38][R2.64+0x1] ;  /* 0x0000012602727981 */ /* 0x000ea4000c1e1100 */
[----:B--2---:R-:W-:-:S05]  /*2ba0*/  PRMT R12, R114, 0x8880, RZ ;  /* 0x00008880720c7816 */ /* 0x004fca00000000ff */
[----:B------:R-:W-:-:S07]  /*2bb0*/  IMAD R11, R12, R105, RZ ;  /* 0x000000690c0b7224 */ /* 0x000fce00078e02ff */
.L_x_41:
[----:B------:R-:W-:Y:S05]  /*2bc0*/  BSYNC B1 ;  /* 0x0000000000017941 */ /* 0x000fea0003800000 */
.L_x_40:
[----:B------:R-:W-:Y:S01]  /*2bd0*/  @!P2 IMAD R89, R89, R104, R11 ;  /* 0x000000685959a224 */ /* 0x000fe200078e020b */
[----:B------:R-:W-:Y:S04]  /*2be0*/  BSSY B1, `(.L_x_42) ;  /* 0x0000006000017945 */ /* 0x000fe80003800000 */
[----:B------:R2:W-:Y:S01]  /*2bf0*/  @!P2 STG.E.U8 desc[UR38][R4.64+0x1], R89 ;  /* 0x000001590400a986 */ /* 0x0005e2000c101126 */
[----:B------:R-:W-:Y:S05]  /*2c00*/  @P6 BRA `(.L_x_43) ;  /* 0x00000000000c6947 */ /* 0x000fea0003800000 */
[----:B------:R-:W3:Y:S02]  /*2c10*/  LDG.E.U8 R114, desc[UR38][R8.64] ;  /* 0x0000002608727981 */ /* 0x000ee4000c1e1100 */
[----:B---3--:R-:W-:-:S05]  /*2c20*/  PRMT R12, R114, 0x8880, RZ ;  /* 0x00008880720c7816 */ /* 0x008fca00000000ff */
[----:B------:R-:W-:-:S07]  /*2c30*/  IMAD R11, R12, R105, RZ ;  /* 0x000000690c0b7224 */ /* 0x000fce00078e02ff */
.L_x_43:
[----:B------:R-:W-:Y:S05]  /*2c40*/  BSYNC B1 ;  /* 0x0000000000017941 */ /* 0x000fea0003800000 */
.L_x_42:
[----:B-1----:R-:W-:Y:S01]  /*2c50*/  @!P6 IMAD R13, R90, R104, R11 ;  /* 0x000000685a0de224 */ /* 0x002fe200078e020b */
[----:B------:R-:W-:Y:S04]  /*2c60*/  BSSY B1, `(.L_x_44) ;  /* 0x0000006000017945 */ /* 0x000fe80003800000 */
[----:B------:R1:W-:Y:S01]  /*2c70*/  @!P6 STG.E.U8 desc[UR38][R6.64], R13 ;  /* 0x0000000d0600e986 */ /* 0x0003e2000c101126 */
[----:B------:R-:W-:Y:S05]  /*2c80*/  @P1 BRA `(.L_x_45) ;  /* 0x00000000000c1947 */ /* 0x000fea0003800000 */
[----:B------:R-:W3:Y:S02]  /*2c90*/  LDG.E.U8 R114, desc[UR38][R8.64+0x1] ;  /* 0x0000012608727981 */ /* 0x000ee4000c1e1100 */
[----:B---3--:R-:W-:-:S05]  /*2ca0*/  PRMT R12, R114, 0x8880, RZ ;  /* 0x00008880720c7816 */ /* 0x008fca00000000ff */
[----:B------:R-:W-:-:S07]  /*2cb0*/  IMAD R11, R12, R105, RZ ;  /* 0x000000690c0b7224 */ /* 0x000fce00078e02ff */
.L_x_45:
[----:B------:R-:W-:Y:S05]  /*2cc0*/  BSYNC B1 ;  /* 0x0000000000017941 */ /* 0x000fea0003800000 */
.L_x_44:
[----:B------:R-:W-:Y:S01]  /*2cd0*/  @!P1 IMAD R91, R91, R104, R11 ;  /* 0x000000685b5b9224 */ /* 0x000fe200078e020b */
[----:B------:R-:W-:Y:S04]  /*2ce0*/  BSSY B1, `(.L_x_46) ;  /* 0x0000006000017945 */ /* 0x000fe80003800000 */
[----:B------:R3:W-:Y:S01]  /*2cf0*/  @!P1 STG.E.U8 desc[UR38][R6.64+0x1], R91 ;  /* 0x0000015b06009986 */ /* 0x0007e2000c101126 */
[----:B------:R-:W-:Y:S05]  /*2d00*/  @P5 BRA `(.L_x_47) ;  /* 0x00000000000c5947 */ /* 0x000fea0003800000 */
[----:B------:R-:W4:Y:S02]  /*2d10*/  LDG.E.U8 R114, desc[UR38][R2.64+0x8] ;  /* 0x0000082602727981 */ /* 0x000f24000c1e1100 */
[----:B----4-:R-:W-:-:S05]  /*2d20*/  PRMT R12, R114, 0x8880, RZ ;  /* 0x00008880720c7816 */ /* 0x010fca00000000ff */
[----:B------:R-:W-:-:S07]  /*2d30*/  IMAD R11, R12, R105, RZ ;  /* 0x000000690c0b7224 */ /* 0x000fce00078e02ff */
.L_x_47:
[----:B------:R-:W-:Y:S05]  /*2d40*/  BSYNC B1 ;  /* 0x0000000000017941 */ /* 0x000fea0003800000 */
.L_x_46:
[----:B-1----:R-:W-:Y:S01]  /*2d50*/  @!P5 IMAD R13, R92, R104, R11 ;  /* 0x000000685c0dd224 */ /* 0x002fe200078e020b */
[----:B------:R-:W-:Y:S04]  /*2d60*/  BSSY B1, `(.L_x_48) ;  /* 0x0000006000017945 */ /* 0x000fe80003800000 */
[----:B------:R1:W-:Y:S01]  /*2d70*/  @!P5 STG.E.U8 desc[UR38][R4.64+0x8], R13 ;  /* 0x0000080d0400d986 */ /* 0x0003e2000c101126 */
[----:B------:R-:W-:Y:S05]  /*2d80*/  @P4 BRA `(.L_x_49) ;  /* 0x00000000000c4947 */ /* 0x000fea0003800000 */
[----:B------:R-:W4:Y:S02]  /*2d90*/  LDG.E.U8 R114, desc[UR38][R2.64+0x9] ;  /* 0x0000092602727981 */ /* 0x000f24000c1e1100 */
[----:B----4-:R-:W-:-:S05]  /*2da0*/  PRMT R12, R114, 0x8880, RZ ;  /* 0x00008880720c7816 */ /* 0x010fca00000000ff */
[----:B------:R-:W-:-:S07]  /*2db0*/  IMAD R11, R12, R105, RZ ;  /* 0x000000690c0b7224 */ /* 0x000fce00078e02ff */
.L_x_49:
[----:B------:R-:W-:Y:S05]  /*2dc0*/  BSYNC B1 ;  /* 0x0000000000017941 */ /* 0x000fea0003800000 */
.L_x_48:
[----:B------:R-:W-:Y:S01]  /*2dd0*/  @!P4 IMAD R93, R93, R104, R11 ;  /* 0x000000685d5dc224 */ /* 0x000fe200078e020b */
[----:B------:R-:W-:Y:S04]  /*2de0*/  BSSY B1, `(.L_x_50) ;  /* 0x0000006000017945 */ /* 0x000fe80003800000 */
[----:B------:R4:W-:Y:S01]  /*2df0*/  @!P4 STG.E.U8 desc[UR38][R4.64+0x9], R93 ;  /* 0x0000095d0400c986 */ /* 0x0009e2000c101126 */
[----:B------:R-:W-:Y:S05]  /*2e00*/  @P3 BRA `(.L_x_51) ;  /* 0x00000000000c3947 */ /* 0x000fea0003800000 */
[----:B------:R-:W5:Y:S02]  /*2e10*/  LDG.E.U8 R114, desc[UR38][R8.64+0x8] ;  /* 0x0000082608727981 */ /* 0x000f64000c1e1100 */
[----:B-----5:R-:W-:-:S05]  /*2e20*/  PRMT R12, R114, 0x8880, RZ ;  /* 0x00008880720c7816 */ /* 0x020fca00000000ff */
[----:B------:R-:W-:-:S07]  /*2e30*/  IMAD R11, R12, R105, RZ ;  /* 0x000000690c0b7224 */ /* 0x000fce00078e02ff */
.L_x_51:
[----:B------:R-:W-:Y:S05]  /*2e40*/  BSYNC B1 ;  /* 0x0000000000017941 */ /* 0x000fea0003800000 */
.L_x_50:
[----:B------:R-:W-:Y:S01]  /*2e50*/  ISETP.LT.OR P0, PT, R0, 0x9, !P0 ;  /* 0x000000090000780c */ /* 0x000fe20004701670 */
[----:B-1----:R-:W-:Y:S01]  /*2e60*/  @!P3 IMAD R13, R94, R104, R11 ;  /* 0x000000685e0db224 */ /* 0x002fe200078e020b */
[C---:B------:R-:W-:Y:S01]  /*2e70*/  ISETP.GE.AND P2, PT, R10.reuse, 0x11, PT ;  /* 0x000000110a00780c */ /* 0x040fe20003f46270 */
[----:B------:R-:W-:Y:S01]  /*2e80*/  BSSY B1, `(.L_x_52) ;  /* 0x000000d000017945 */ /* 0x000fe20003800000 */
[C---:B------:R-:W-:Y:S02]  /*2e90*/  ISETP.GE.AND P1, PT, R10.reuse, 0x12, PT ;  /* 0x000000120a00780c */ /* 0x040fe40003f26270 */
[----:B------:R1:W-:Y:S01]  /*2ea0*/  @!P3 STG.E.U8 desc[UR38][R6.64+0x8], R13 ;  /* 0x0000080d0600b986 */ /* 0x0003e2000c101126 */
[----:B------:R-:W-:Y:S02]  /*2eb0*/  ISETP.GE.AND P3, PT, R10, 0x19, PT ;  /* 0x000000190a00780c */ /* 0x000fe40003f66270 */
[C---:B------:R-:W-:Y:S02]  /*2ec0*/  ISETP.LT.OR P5, PT, R0.reuse, 0x1, !P2 ;  /* 0x000000010000780c */ /* 0x040fe400057a1670 */
[----:B------:R-:W-:-:S02]  /*2ed0*/  ISETP.LT.OR P4, PT, R0, 0x1, !P1 ;  /* 0x000000010000780c */ /* 0x000fc40004f81670 */
[C---:B------:R-:W-:Y:S02]  /*2ee0*/  ISETP.LT.OR P2, PT, R0.reuse, 0x9, !P2 ;  /* 0x000000090000780c */ /* 0x040fe40005741670 */
[C---:B------:R-:W-:Y:S02]  /*2ef0*/  ISETP.LT.OR P1, PT, R0.reuse, 0x9, !P1 ;  /* 0x000000090000780c */ /* 0x040fe40004f21670 */
[----:B------:R-:W-:Y:S01]  /*2f00*/  ISETP.LT.OR P6, PT, R0, 0x1, !P3 ;  /* 0x000000010000780c */ /* 0x000fe20005fc1670 */
[----:B-1----:R-:W-:-:S12]  /*2f10*/  @P0 BRA `(.L_x_53) ;  /* 0x00000000000c0947 */ /* 0x002fd80003800000 */
[----:B------:R-:W5:Y:S02]  /*2f20*/  LDG.E.U8 R114, desc[UR38][R8.64+0x9] ;  /* 0x0000092608727981 */ /* 0x000f64000c1e1100 */
[----:B-----5:R-:W-:-:S05]  /*2f30*/  PRMT R12, R114, 0x8880, RZ ;  /* 0x00008880720c7816 */ /* 0x020fca00000000ff */
[----:B------:R-:W-:-:S07]  /*2f40*/  IMAD R11, R12, R105, RZ ;  /* 0x000000690c0b7224 */ /* 0x000fce00078e02ff */
.L_x_53:
[----:B------:R-:W-:Y:S05]  /*2f50*/  BSYNC B1 ;  /* 0x0000000000017941 */ /* 0x000fea0003800000 */
.L_x_52:
[----:B------:R-:W-:Y:S01]  /*2f60*/  @!P0 IMAD R95, R95, R104, R11 ;  /* 0x000000685f5f8224 */ /* 0x000fe200078e020b */
[----:B------:R-:W-:Y:S04]  /*2f70*/  BSSY B1, `(.L_x_54) ;  /* 0x0000006000017945 */ /* 0x000fe80003800000 */
[----:B------:R1:W-:Y:S01]  /*2f80*/  @!P0 STG.E.U8 desc[UR38][R6.64+0x9], R95 ;  /* 0x0000095f06008986 */ /* 0x0003e2000c101126 */
[----:B------:R-:W-:Y:S05]  /*2f90*/  @P5 BRA `(.L_x_55) ;  /* 0x00000000000c5947 */ /* 0x000fea0003800000 */
[----:B------:R-:W5:Y:S02]  /*2fa0*/  LDG.E.U8 R114, desc[UR38][R2.64+0x10] ;  /* 0x0000102602727981 */ /* 0x000f64000c1e1100 */
[----:B-----5:R-:W-:-:S05]  /*2fb0*/  PRMT R12, R114, 0x8880, RZ ;  /* 0x00008880720c7816 */ /* 0x020fca00000000ff */
[----:B------:R-:W-:-:S07]  /*2fc0*/  IMAD R11, R12, R105, RZ ;  /* 0x000000690c0b7224 */ /* 0x000fce00078e02ff */
.L_x_55:
[----:B------:R-:W-:Y:S05]  /*2fd0*/  BSYNC B1 ;  /* 0x0000000000017941 */ /* 0x000fea0003800000 */
.L_x_54:
[----:B------:R-:W-:Y:S01]  /*2fe0*/  @!P5 IMAD R13, R96, R104, R11 ;  /* 0x00000068600dd224 */ /* 0x000fe200078e020b */
[----:B------:R-:W-:Y:S04]  /*2ff0*/  BSSY B1, `(.L_x_56) ;  /* 0x0000006000017945 */ /* 0x000fe80003800000 */
[----:B------:R0:W-:Y:S01]  /*3000*/  @!P5 STG.E.U8 desc[UR38][R4.64+0x10], R13 ;  /* 0x0000100d0400d986 */ /* 0x0001e2000c101126 */
[----:B------:R-:W-:Y:S05]  /*3010*/  @P4 BRA `(.L_x_57) ;  /* 0x00000000000c4947 */ /* 0x000fea0003800000 */
[----:B------:R-:W5:Y:S02]  /*3020*/  LDG.E.U8 R114, desc[UR38][R2.64+0x11] ;  /* 0x0000112602727981 */ /* 0x000f64000c1e1100 */
[----:B-----5:R-:W-:-:S05]  /*3030*/  PRMT R12, R114, 0x8880, RZ ;  /* 0x00008880720c7816 */ /* 0x020fca00000000ff */
[----:B------:R-:W-:-:S07]  /*3040*/  IMAD R11, R12, R105, RZ ;  /* 0x000000690c0b7224 */ /* 0x000fce00078e02ff */
.L_x_57:
[----:B------:R-:W-:Y:S05]  /*3050*/  BSYNC B1 ;  /* 0x0000000000017941 */ /* 0x000fea0003800000 */
.L_x_56:
[----:B------:R-:W-:Y:S01]  /*3060*/  @!P4 IMAD R97, R97, R104, R11 ;  /* 0x000000686161c224 */ /* 0x000fe200078e020b */
[----:B------:R-:W-:Y:S04]  /*3070*/  BSSY B1, `(.L_x_58) ;  /* 0x0000006000017945 */ /* 0x000fe80003800000 */
[----:B------:R0:W-:Y:S01]  /*3080*/  @!P4 STG.E.U8 desc[UR38][R4.64+0x11], R97 ;  /* 0x000011610400c986 */ /* 0x0001e2000c101126 */
[----:B------:R-:W-:Y:S05]  /*3090*/  @P2 BRA `(.L_x_59) ;  /* 0x00000000000c2947 */ /* 0x000fea0003800000 */
[----:B------:R-:W5:Y:S02]  /*30a0*/  LDG.E.U8 R114, desc[UR38][R8.64+0x10] ;  /* 0x0000102608727981 */ /* 0x000f64000c1e1100 */
[----:B-----5:R-:W-:-:S05]  /*30b0*/  PRMT R12, R114, 0x8880, RZ ;  /* 0x00008880720c7816 */ /* 0x020fca00000000ff */
[----:B------:R-:W-:-:S07]  /*30c0*/  IMAD R11, R12, R105, RZ ;  /* 0x000000690c0b7224 */ /* 0x000fce00078e02ff */
.L_x_59:
[----:B------:R-:W-:Y:S05]  /*30d0*/  BSYNC B1 ;  /* 0x0000000000017941 */ /* 0x000fea0003800000 */
.L_x_58:
[----:B0-----:R-:W-:Y:S01]  /*30e0*/  @!P2 IMAD R13, R98, R104, R11 ;  /* 0x00000068620da224 */ /* 0x001fe200078e020b */
[----:B------:R-:W-:Y:S04]  /*30f0*/  BSSY B1, `(.L_x_60) ;  /* 0x0000006000017945 */ /* 0x000fe80003800000 */
[----:B------:R0:W-:Y:S01]  /*3100*/  @!P2 STG.E.U8 desc[UR38][R6.64+0x10], R13 ;  /* 0x0000100d0600a986 */ /* 0x0001e2000c101126 */
[----:B------:R-:W-:Y:S05]  /*3110*/  @P1 BRA `(.L_x_61) ;  /* 0x00000000000c1947 */ /* 0x000fea0003800000 */
[----:B------:R-:W5:Y:S02]  /*3120*/  LDG.E.U8 R114, desc[UR38][R8.64+0x11] ;  /* 0x0000112608727981 */ /* 0x000f64000c1e1100 */
[----:B-----5:R-:W-:-:S05]  /*3130*/  PRMT R12, R114, 0x8880, RZ ;  /* 0x00008880720c7816 */ /* 0x020fca00000000ff */
[----:B------:R-:W-:-:S07]  /*3140*/  IMAD R11, R12, R105, RZ ;  /* 0x000000690c0b7224 */ /* 0x000fce00078e02ff */
.L_x_61:
[----:B------:R-:W-:Y:S05]  /*3150*/  BSYNC B1 ;  /* 0x0000000000017941 */ /* 0x000fea0003800000 */
.L_x_60:
[----:B------:R-:W-:Y:S01]  /*3160*/  @!P1 IMAD R99, R99, R104, R11 ;  /* 0x0000006863639224 */ /* 0x000fe200078e020b */
[----:B------:R-:W-:Y:S04]  /*3170*/  BSSY B1, `(.L_x_62) ;  /* 0x0000006000017945 */ /* 0x000fe80003800000 */
[----:B------:R0:W-:Y:S01]  /*3180*/  @!P1 STG.E.U8 desc[UR38][R6.64+0x11], R99 ;  /* 0x0000116306009986 */ /* 0x0001e2000c101126 */
[----:B------:R-:W-:Y:S05]  /*3190*/  @P6 BRA `(.L_x_63) ;  /* 0x00000000000c6947 */ /* 0x000fea0003800000 */
[----:B------:R-:W5:Y:S02]  /*31a0*/  LDG.E.U8 R114, desc[UR38][R2.64+0x18] ;  /* 0x0000182602727981 */ /* 0x000f64000c1e1100 */
[----:B-----5:R-:W-:-:S05]  /*31b0*/  PRMT R12, R114, 0x8880, RZ ;  /* 0x00008880720c7816 */ /* 0x020fca00000000ff */
[----:B------:R-:W-:-:S07]  /*31c0*/  IMAD R11, R12, R105, RZ ;  /* 0x000000690c0b7224 */ /* 0x000fce00078e02ff */
.L_x_63:
[----:B------:R-:W-:Y:S05]  /*31d0*/  BSYNC B1 ;  /* 0x0000000000017941 */ /* 0x000fea0003800000 */
.L_x_62:
[----:B------:R-:W-:Y:S01]  /*31e0*/  ISETP.GE.AND P2, PT, R10, 0x1a, PT ;  /* 0x0000001a0a00780c */ /* 0x000fe20003f46270 */
[----:B0-----:R-:W-:Y:S01]  /*31f0*/  @!P6 IMAD R13, R100, R104, R11 ;  /* 0x00000068640de224 */ /* 0x001fe200078e020b */
[----:B------:R-:W-:Y:S01]  /*3200*/  ISETP.GE.AND P1, PT, R10, 0x21, PT ;  /* 0x000000210a00780c */ /* 0x000fe20003f26270 */
[----:B------:R-:W-:Y:S01]  /*3210*/  BSSY B1, `(.L_x_64) ;  /* 0x000000d000017945 */ /* 0x000fe20003800000 */
[----:B------:R-:W-:Y:S02]  /*3220*/  ISETP.LT.OR P4, PT, R0, 0x1, !P2 ;  /* 0x000000010000780c */ /* 0x000fe40005781670 */
[----:B------:R-:W-:Y:S01]  /*3230*/  ISETP.GE.AND P0, PT, R10, 0x22, PT ;  /* 0x000000220a00780c */ /* 0x000fe20003f06270 */
[----:B------:R0:W-:Y:S01]  /*3240*/  @!P6 STG.E.U8 desc[UR38][R4.64+0x18], R13 ;  /* 0x0000180d0400e986 */ /* 0x0001e2000c101126 */
[C---:B------:R-:W-:Y:S02]  /*3250*/  ISETP.LT.OR P6, PT, R0.reuse, 0x1, !P1 ;  /* 0x000000010000780c */ /* 0x040fe40004fc1670 */
[----:B------:R-:W-:-:S02]  /*3260*/  ISETP.LT.OR P3, PT, R0, 0x9, !P3 ;  /* 0x000000090000780c */ /* 0x000fc40005f61670 */
[C---:B------:R-:W-:Y:S02]  /*3270*/  ISETP.LT.OR P2, PT, R0.reuse, 0x9, !P2 ;  /* 0x000000090000780c */ /* 0x040fe40005741670 */
[C---:B------:R-:W-:Y:S02]  /*3280*/  ISETP.LT.OR P5, PT, R0.reuse, 0x1, !P0 ;  /* 0x000000010000780c */ /* 0x040fe400047a1670 */
[----:B------:R-:W-:Y:S01]  /*3290*/  ISETP.LT.OR P1, PT, R0, 0x9, !P1 ;  /* 0x000000090000780c */ /* 0x000fe20004f21670 */
[----:B------:R-:W-:-:S12]  /*32a0*/  @P4 BRA `(.L_x_65) ;  /* 0x00000000000c4947 */ /* 0x000fd80003800000 */
[----:B------:R-:W5:Y:S02]  /*32b0*/  LDG.E.U8 R114, desc[UR38][R2.64+0x19] ;  /* 0x0000192602727981 */ /* 0x000f64000c1e1100 */
[----:B-----5:R-:W-:-:S05]  /*32c0*/  PRMT R12, R114, 0x8880, RZ ;  /* 0x00008880720c7816 */ /* 0x020fca00000000ff */
[----:B------:R-:W-:-:S07]  /*32d0*/  IMAD R11, R12, R105, RZ ;  /* 0x000000690c0b7224 */ /* 0x000fce00078e02ff */
.L_x_65:
[----:B------:R-:W-:Y:S05]  /*32e0*/  BSYNC B1 ;  /* 0x0000000000017941 */ /* 0x000fea0003800000 */
.L_x_64:
[----:B------:R-:W-:Y:S01]  /*32f0*/  @!P4 IMAD R101, R101, R104, R11 ;  /* 0x000000686565c224 */ /* 0x000fe200078e020b */
[----:B------:R-:W-:Y:S04]  /*3300*/  BSSY B1, `(.L_x_66) ;  /* 0x0000006000017945 */ /* 0x000fe80003800000 */
[----:B------:R0:W-:Y:S01]  /*3310*/  @!P4 STG.E.U8 desc[UR38][R4.64+0x19], R101 ;  /* 0x000019650400c986 */ /* 0x0001e2000c101126 */
[----:B------:R-:W-:Y:S05]  /*3320*/  @P3 BRA `(.L_x_67) ;  /* 0x00000000000c3947 */ /* 0x000fea0003800000 */
[----:B------:R-:W5:Y:S02]  /*3330*/  LDG.E.U8 R114, desc[UR38][R8.64+0x18] ;  /* 0x0000182608727981 */ /* 0x000f64000c1e1100 */
[----:B-----5:R-:W-:-:S05]  /*3340*/  PRMT R12, R114, 0x8880, RZ ;  /* 0x00008880720c7816 */ /* 0x020fca00000000ff */
[----:B------:R-:W-:-:S07]  /*3350*/  IMAD R11, R12, R105, RZ ;  /* 0x000000690c0b7224 */ /* 0x000fce00078e02ff */
.L_x_67:
[----:B------:R-:W-:Y:S05]  /*3360*/  BSYNC B1 ;  /* 0x0000000000017941 */ /* 0x000fea0003800000 */
.L_x_66:
[----:B0-----:R-:W-:Y:S01]  /*3370*/  @!P3 IMAD R13, R102, R104, R11 ;  /* 0x00000068660db224 */ /* 0x001fe200078e020b */
[----:B------:R-:W-:Y:S04]  /*3380*/  BSSY B1, `(.L_x_68) ;  /* 0x0000006000017945 */ /* 0x000fe80003800000 */
[----:B------:R0:W-:Y:S01]  /*3390*/  @!P3 STG.E.U8 desc[UR38][R6.64+0x18], R13 ;  /* 0x0000180d0600b986 */ /* 0x0001e2000c101126 */
[----:B------:R-:W-:Y:S05]  /*33a0*/  @P2 BRA `(.L_x_69) ;  /* 0x00000000000c2947 */ /* 0x000fea0003800000 */
[----:B------:R-:W5:Y:S02]  /*33b0*/  LDG.E.U8 R114, desc[UR38][R8.64+0x19] ;  /* 0x0000192608727981 */ /* 0x000f64000c1e1100 */
[----:B-----5:R-:W-:-:S05]  /*33c0*/  PRMT R12, R114, 0x8880, RZ ;  /* 0x00008880720c7816 */ /* 0x020fca00000000ff */
[----:B------:R-:W-:-:S07]  /*33d0*/  IMAD R11, R12, R105, RZ ;  /* 0x000000690c0b7224 */ /* 0x000fce00078e02ff */
.L_x_69:
[----:B------:R-:W-:Y:S05]  /*33e0*/  BSYNC B1 ;  /* 0x0000000000017941 */ /* 0x000fea0003800000 */
.L_x_68:
[----:B------:R-:W-:Y:S01]  /*33f0*/  @!P2 IMAD R103, R103, R104, R11 ;  /* 0x000000686767a224 */ /* 0x000fe200078e020b */
[----:B------:R-:W-:Y:S04]  /*3400*/  BSSY B1, `(.L_x_70) ;  /* 0x0000006000017945 */ /* 0x000fe80003800000 */
[----:B------:R0:W-:Y:S01]  /*3410*/  @!P2 STG.E.U8 desc[UR38][R6.64+0x19], R103 ;  /* 0x000019670600a986 */ /* 0x0001e2000c101126 */
[----:B------:R-:W-:Y:S05]  /*3420*/  @P6 BRA `(.L_x_71) ;  /* 0x00000000000c6947 */ /* 0x000fea0003800000 */
[----:B------:R-:W5:Y:S02]  /*3430*/  LDG.E.U8 R114, desc[UR38][R2.64+0x20] ;  /* 0x0000202602727981 */ /* 0x000f64000c1e1100 */
[----:B-----5:R-:W-:-:S05]  /*3440*/  PRMT R12, R114, 0x8880, RZ ;  /* 0x00008880720c7816 */ /* 0x020fca00000000ff */
[----:B------:R-:W-:-:S07]  /*3450*/  IMAD R11, R12, R105, RZ ;  /* 0x000000690c0b7224 */ /* 0x000fce00078e02ff */
.L_x_71:
[----:B------:R-:W-:Y:S05]  /*3460*/  BSYNC B1 ;  /* 0x0000000000017941 */ /* 0x000fea0003800000 */
.L_x_70:
[----:B0-----:R-:W-:Y:S01]  /*3470*/  @!P6 IMAD R13, R72, R104, R11 ;  /* 0x00000068480de224 */ /* 0x001fe200078e020b */
[----:B------:R-:W-:Y:S04]  /*3480*/  BSSY B1, `(.L_x_72) ;  /* 0x0000006000017945 */ /* 0x000fe80003800000 */
[----:B------:R0:W-:Y:S01]  /*3490*/  @!P6 STG.E.U8 desc[UR38][R4.64+0x20], R13 ;  /* 0x0000200d0400e986 */ /* 0x0001e2000c101126 */
[----:B------:R-:W-:Y:S05]  /*34a0*/  @P5 BRA `(.L_x_73) ;  /* 0x00000000000c5947 */ /* 0x000fea0003800000 */
[----:B------:R-:W5:Y:S02]  /*34b0*/  LDG.E.U8 R114, desc[UR38][R2.64+0x21] ;  /* 0x0000212602727981 */ /* 0x000f64000c1e1100 */
[----:B-----5:R-:W-:-:S05]  /*34c0*/  PRMT R12, R114, 0x8880, RZ ;  /* 0x00008880720c7816 */ /* 0x020fca00000000ff */
[----:B------:R-:W-:-:S07]  /*34d0*/  IMAD R11, R12, R105, RZ ;  /* 0x000000690c0b7224 */ /* 0x000fce00078e02ff */
.L_x_73:
[----:B------:R-:W-:Y:S05]  /*34e0*/  BSYNC B1 ;  /* 0x0000000000017941 */ /* 0x000fea0003800000 */
.L_x_72:
[----:B------:R-:W-:Y:S01]  /*34f0*/  @!P5 IMAD R73, R73, R104, R11 ;  /* 0x000000684949d224 */ /* 0x000fe200078e020b */
[----:B------:R-:W-:Y:S04]  /*3500*/  BSSY B1, `(.L_x_74) ;  /* 0x0000006000017945 */ /* 0x000fe80003800000 */
[----:B------:R0:W-:Y:S01]  /*3510*/  @!P5 STG.E.U8 desc[UR38][R4.64+0x21], R73 ;  /* 0x000021490400d986 */ /* 0x0001e2000c101126 */
[----:B------:R-:W-:Y:S05]  /*3520*/  @P1 BRA `(.L_x_75) ;  /* 0x00000000000c1947 */ /* 0x000fea0003800000 */
[----:B------:R-:W5:Y:S02]  /*3530*/  LDG.E.U8 R114, desc[UR38][R8.64+0x20] ;  /* 0x0000202608727981 */ /* 0x000f64000c1e1100 */
[----:B-----5:R-:W-:-:S05]  /*3540*/  PRMT R12, R114, 0x8880, RZ ;  /* 0x00008880720c7816 */ /* 0x020fca00000000ff */
[----:B------:R-:W-:-:S07]  /*3550*/  IMAD R11, R12, R105, RZ ;  /* 0x000000690c0b7224 */ /* 0x000fce00078e02ff */
.L_x_75:
[----:B------:R-:W-:Y:S05]  /*3560*/  BSYNC B1 ;  /* 0x0000000000017941 */ /* 0x000fea0003800000 */
.L_x_74:
[----:B------:R-:W-:Y:S01]  /*3570*/  ISETP.LT.OR P0, PT, R0, 0x9, !P0 ;  /* 0x000000090000780c */ /* 0x000fe20004701670 */
[----:B0-----:R-:W-:Y:S01]  /*3580*/  @!P1 IMAD R13, R74, R104, R11 ;  /* 0x000000684a0d9224 */ /* 0x001fe200078e020b */
[C---:B------:R-:W-:Y:S01]  /*3590*/  ISETP.GE.AND P4, PT, R10.reuse, 0x29, PT ;  /* 0x000000290a00780c */ /* 0x040fe20003f86270 */
[----:B------:R-:W-:Y:S01]  /*35a0*/  BSSY B1, `(.L_x_76) ;  /* 0x000000d000017945 */ /* 0x000fe20003800000 */
[C---:B------:R-:W-:Y:S02]  /*35b0*/  ISETP.GE.AND P2, PT, R10.reuse, 0x2a, PT ;  /* 0x0000002a0a00780c */ /* 0x040fe40003f46270 */
        /* <DEDUP_REMOVED lines=11> */
.L_x_77:
[----:B------:R-:W-:Y:S05]  /*3670*/  BSYNC B1 ;  /* 0x0000000000017941 */ /* 0x000fea0003800000 */
.L_x_76:
[----:B------:R-:W-:Y:S01]  /*3680*/  @!P0 IMAD R75, R75, R104, R11 ;  /* 0x000000684b4b8224 */ /* 0x000fe200078e020b */
[----:B------:R-:W-:Y:S04]  /*3690*/  BSSY B1, `(.L_x_78) ;  /* 0x0000006000017945 */ /* 0x000fe80003800000 */
[----:B------:R0:W-:Y:S01]  /*36a0*/  @!P0 STG.E.U8 desc[UR38][R6.64+0x21], R75 ;  /* 0x0000214b06008986 */ /* 0x0001e2000c101126 */
[----:B------:R-:W-:Y:S05]  /*36b0*/  @P5 BRA `(.L_x_79) ;  /* 0x00000000000c5947 */ /* 0x000fea0003800000 */
[----:B------:R-:W5:Y:S02]  /*36c0*/  LDG.E.U8 R114, desc[UR38][R2.64+0x28] ;  /* 0x0000282602727981 */ /* 0x000f64000c1e1100 */
[----:B-----5:R-:W-:-:S05]  /*36d0*/  PRMT R12, R114, 0x8880, RZ ;  /* 0x00008880720c7816 */ /* 0x020fca00000000ff */
[----:B------:R-:W-:-:S07]  /*36e0*/  IMAD R11, R12, R105, RZ ;  /* 0x000000690c0b7224 */ /* 0x000fce00078e02ff */
.L_x_79:
[----:B------:R-:W-:Y:S05]  /*36f0*/  BSYNC B1 ;  /* 0x0000000000017941 */ /* 0x000fea0003800000 */
.L_x_78:
[----:B0-----:R-:W-:Y:S01]  /*3700*/  @!P5 IMAD R13, R76, R104, R11 ;  /* 0x000000684c0dd224 */ /* 0x001fe200078e020b */
[----:B------:R-:W-:Y:S04]  /*3710*/  BSSY B1, `(.L_x_80) ;  /* 0x0000006000017945 */ /* 0x000fe80003800000 */
[----:B------:R0:W-:Y:S01]  /*3720*/  @!P5 STG.E.U8 desc[UR38][R4.64+0x28], R13 ;  /* 0x0000280d0400d986 */ /* 0x0001e2000c101126 */
[----:B------:R-:W-:Y:S05]  /*3730*/  @P1 BRA `(.L_x_81) ;  /* 0x00000000000c1947 */ /* 0x000fea0003800000 */
[----:B------:R-:W5:Y:S02]  /*3740*/  LDG.E.U8 R114, desc[UR38][R2.64+0x29] ;  /* 0x0000292602727981 */ /* 0x000f64000c1e1100 */
[----:B-----5:R-:W-:-:S05]  /*3750*/  PRMT R12, R114, 0x8880, RZ ;  /* 0x00008880720c7816 */ /* 0x020fca00000000ff */
[----:B------:R-:W-:-:S07]  /*3760*/  IMAD R11, R12, R105, RZ ;  /* 0x000000690c0b7224 */ /* 0x000fce00078e02ff */
.L_x_81:
[----:B------:R-:W-:Y:S05]  /*3770*/  BSYNC B1 ;  /* 0x0000000000017941 */ /* 0x000fea0003800000 */
.L_x_80:
[----:B------:R-:W-:Y:S01]  /*3780*/  @!P1 IMAD R77, R77, R104, R11 ;  /* 0x000000684d4d9224 */ /* 0x000fe200078e020b */
[----:B------:R-:W-:Y:S04]  /*3790*/  BSSY B1, `(.L_x_82) ;  /* 0x0000006000017945 */ /* 0x000fe80003800000 */
[----:B------:R0:W-:Y:S01]  /*37a0*/  @!P1 STG.E.U8 desc[UR38][R4.64+0x29], R77 ;  /* 0x0000294d04009986 */ /* 0x0001e2000c101126 */
[----:B------:R-:W-:Y:S05]  /*37b0*/  @P4 BRA `(.L_x_83) ;  /* 0x00000000000c4947 */ /* 0x000fea0003800000 */
[----:B------:R-:W5:Y:S02]  /*37c0*/  LDG.E.U8 R114, desc[UR38][R8.64+0x28] ;  /* 0x0000282608727981 */ /* 0x000f64000c1e1100 */
[----:B-----5:R-:W-:-:S05]  /*37d0*/  PRMT R12, R114, 0x8880, RZ ;  /* 0x00008880720c7816 */ /* 0x020fca00000000ff */
[----:B------:R-:W-:-:S07]  /*37e0*/  IMAD R11, R12, R105, RZ ;  /* 0x000000690c0b7224 */ /* 0x000fce00078e02ff */
.L_x_83:
[----:B------:R-:W-:Y:S05]  /*37f0*/  BSYNC B1 ;  /* 0x0000000000017941 */ /* 0x000fea0003800000 */
.L_x_82:
[----:B0-----:R-:W-:Y:S01]  /*3800*/  @!P4 IMAD R13, R78, R104, R11 ;  /* 0x000000684e0dc224 */ /* 0x001fe200078e020b */
[----:B------:R-:W-:Y:S04]  /*3810*/  BSSY B1, `(.L_x_84) ;  /* 0x0000006000017945 */ /* 0x000fe80003800000 */
[----:B------:R0:W-:Y:S01]  /*3820*/  @!P4 STG.E.U8 desc[UR38][R6.64+0x28], R13 ;  /* 0x0000280d0600c986 */ /* 0x0001e2000c101126 */
[----:B------:R-:W-:Y:S05]  /*3830*/  @P6 BRA `(.L_x_85) ;  /* 0x00000000000c6947 */ /* 0x000fea0003800000 */
[----:B------:R-:W5:Y:S02]  /*3840*/  LDG.E.U8 R114, desc[UR38][R8.64+0x29] ;  /* 0x0000292608727981 */ /* 0x000f64000c1e1100 */
[----:B-----5:R-:W-:-:S05]  /*3850*/  PRMT R12, R114, 0x8880, RZ ;  /* 0x00008880720c7816 */ /* 0x020fca00000000ff */
[----:B------:R-:W-:-:S07]  /*3860*/  IMAD R11, R12, R105, RZ ;  /* 0x000000690c0b7224 */ /* 0x000fce00078e02ff */
.L_x_85:
[----:B------:R-:W-:Y:S05]  /*3870*/  BSYNC B1 ;  /* 0x0000000000017941 */ /* 0x000fea0003800000 */
.L_x_84:
[----:B------:R-:W-:Y:S01]  /*3880*/  @!P6 IMAD R79, R79, R104, R11 ;  /* 0x000000684f4fe224 */ /* 0x000fe200078e020b */
[----:B------:R-:W-:Y:S04]  /*3890*/  BSSY B1, `(.L_x_86) ;  /* 0x0000006000017945 */ /* 0x000fe80003800000 */
[----:B------:R0:W-:Y:S01]  /*38a0*/  @!P6 STG.E.U8 desc[UR38][R6.64+0x29], R79 ;  /* 0x0000294f0600e986 */ /* 0x0001e2000c101126 */
[----:B------:R-:W-:Y:S05]  /*38b0*/  @P2 BRA `(.L_x_87) ;  /* 0x00000000000c2947 */ /* 0x000fea0003800000 */
[----:B------:R-:W5:Y:S02]  /*38c0*/  LDG.E.U8 R114, desc[UR38][R2.64+0x30] ;  /* 0x0000302602727981 */ /* 0x000f64000c1e1100 */
[----:B-----5:R-:W-:-:S05]  /*38d0*/  PRMT R12, R114, 0x8880, RZ ;  /* 0x00008880720c7816 */ /* 0x020fca00000000ff */
[----:B------:R-:W-:-:S07]  /*38e0*/  IMAD R11, R12, R105, RZ ;  /* 0x000000690c0b7224 */ /* 0x000fce00078e02ff */
.L_x_87:
[----:B------:R-:W-:Y:S05]  /*38f0*/  BSYNC B1 ;  /* 0x0000000000017941 */ /* 0x000fea0003800000 */
.L_x_86:
        /* <DEDUP_REMOVED lines=16> */
.L_x_89:
[----:B------:R-:W-:Y:S05]  /*3a00*/  BSYNC B1 ;  /* 0x0000000000017941 */ /* 0x000fea0003800000 */
.L_x_88:
[----:B------:R-:W-:Y:S01]  /*3a10*/  @!P4 IMAD R81, R81, R104, R11 ;  /* 0x000000685151c224 */ /* 0x000fe200078e020b */
[----:B------:R-:W-:Y:S04]  /*3a20*/  BSSY B1, `(.L_x_90) ;  /* 0x0000006000017945 */ /* 0x000fe80003800000 */
[----:B------:R0:W-:Y:S01]  /*3a30*/  @!P4 STG.E.U8 desc[UR38][R4.64+0x31], R81 ;  /* 0x000031510400c986 */ /* 0x0001e2000c101126 */
[----:B------:R-:W-:Y:S05]  /*3a40*/  @P3 BRA `(.L_x_91) ;  /* 0x00000000000c3947 */ /* 0x000fea0003800000 */
[----:B------:R-:W5:Y:S02]  /*3a50*/  LDG.E.U8 R114, desc[UR38][R8.64+0x30] ;  /* 0x0000302608727981 */ /* 0x000f64000c1e1100 */
[----:B-----5:R-:W-:-:S05]  /*3a60*/  PRMT R12, R114, 0x8880, RZ ;  /* 0x00008880720c7816 */ /* 0x020fca00000000ff */
[----:B------:R-:W-:-:S07]  /*3a70*/  IMAD R11, R12, R105, RZ ;  /* 0x000000690c0b7224 */ /* 0x000fce00078e02ff */
.L_x_91:
[----:B------:R-:W-:Y:S05]  /*3a80*/  BSYNC B1 ;  /* 0x0000000000017941 */ /* 0x000fea0003800000 */
.L_x_90:
[----:B0-----:R-:W-:Y:S01]  /*3a90*/  @!P3 IMAD R13, R82, R104, R11 ;  /* 0x00000068520db224 */ /* 0x001fe200078e020b */
[----:B------:R-:W-:Y:S04]  /*3aa0*/  BSSY B1, `(.L_x_92) ;  /* 0x0000006000017945 */ /* 0x000fe80003800000 */
[----:B------:R0:W-:Y:S01]  /*3ab0*/  @!P3 STG.E.U8 desc[UR38][R6.64+0x30], R13 ;  /* 0x0000300d0600b986 */ /* 0x0001e2000c101126 */
[----:B------:R-:W-:Y:S05]  /*3ac0*/  @P2 BRA `(.L_x_93) ;  /* 0x00000000000c2947 */ /* 0x000fea0003800000 */
[----:B------:R-:W5:Y:S02]  /*3ad0*/  LDG.E.U8 R114, desc[UR38][R8.64+0x31] ;  /* 0x0000312608727981 */ /* 0x000f64000c1e1100 */
[----:B-----5:R-:W-:-:S05]  /*3ae0*/  PRMT R12, R114, 0x8880, RZ ;  /* 0x00008880720c7816 */ /* 0x020fca00000000ff */
[----:B------:R-:W-:-:S07]  /*3af0*/  IMAD R11, R12, R105, RZ ;  /* 0x000000690c0b7224 */ /* 0x000fce00078e02ff */
.L_x_93:
[----:B------:R-:W-:Y:S05]  /*3b00*/  BSYNC B1 ;  /* 0x0000000000017941 */ /* 0x000fea0003800000 */
.L_x_92:
[----:B------:R-:W-:Y:S01]  /*3b10*/  @!P2 IMAD R83, R83, R104, R11 ;  /* 0x000000685353a224 */ /* 0x000fe200078e020b */
[----:B------:R-:W-:Y:S04]  /*3b20*/  BSSY B1, `(.L_x_94) ;  /* 0x0000006000017945 */ /* 0x000fe80003800000 */
[----:B------:R0:W-:Y:S01]  /*3b30*/  @!P2 STG.E.U8 desc[UR38][R6.64+0x31], R83 ;  /* 0x000031530600a986 */ /* 0x0001e2000c101126 */
[----:B------:R-:W-:Y:S05]  /*3b40*/  @P6 BRA `(.L_x_95) ;  /* 0x00000000000c6947 */ /* 0x000fea0003800000 */
[----:B------:R-:W5:Y:S02]  /*3b50*/  LDG.E.U8 R114, desc[UR38][R2.64+0x38] ;  /* 0x0000382602727981 */ /* 0x000f64000c1e1100 */
[----:B-----5:R-:W-:-:S05]  /*3b60*/  PRMT R12, R114, 0x8880, RZ ;  /* 0x00008880720c7816 */ /* 0x020fca00000000ff */
[----:B------:R-:W-:-:S07]  /*3b70*/  IMAD R11, R12, R105, RZ ;  /* 0x000000690c0b7224 */ /* 0x000fce00078e02ff */
.L_x_95:
[----:B------:R-:W-:Y:S05]  /*3b80*/  BSYNC B1 ;  /* 0x0000000000017941 */ /* 0x000fea0003800000 */
.L_x_94:
[----:B0-----:R-:W-:Y:S01]  /*3b90*/  @!P6 IMAD R13, R84, R104, R11 ;  /* 0x00000068540de224 */ /* 0x001fe200078e020b */
[----:B------:R-:W-:Y:S04]  /*3ba0*/  BSSY B1, `(.L_x_96) ;  /* 0x0000006000017945 */ /* 0x000fe80003800000 */
[----:B------:R0:W-:Y:S01]  /*3bb0*/  @!P6 STG.E.U8 desc[UR38][R4.64+0x38], R13 ;  /* 0x0000380d0400e986 */ /* 0x0001e2000c101126 */
[----:B------:R-:W-:Y:S05]  /*3bc0*/  @P5 BRA `(.L_x_97) ;  /* 0x00000000000c5947 */ /* 0x000fea0003800000 */
[----:B------:R-:W5:Y:S02]  /*3bd0*/  LDG.E.U8 R114, desc[UR38][R2.64+0x39] ;  /* 0x0000392602727981 */ /* 0x000f64000c1e1100 */
[----:B-----5:R-:W-:-:S05]  /*3be0*/  PRMT R12, R114, 0x8880, RZ ;  /* 0x00008880720c7816 */ /* 0x020fca00000000ff */
[----:B------:R-:W-:-:S07]  /*3bf0*/  IMAD R11, R12, R105, RZ ;  /* 0x000000690c0b7224 */ /* 0x000fce00078e02ff */
.L_x_97:
[----:B------:R-:W-:Y:S05]  /*3c00*/  BSYNC B1 ;  /* 0x0000000000017941 */ /* 0x000fea0003800000 */
.L_x_96:
[----:B------:R-:W-:Y:S01]  /*3c10*/  @!P5 IMAD R85, R85, R104, R11 ;  /* 0x000000685555d224 */ /* 0x000fe200078e020b */
[----:B------:R-:W-:Y:S04]  /*3c20*/  BSSY B1, `(.L_x_98) ;  /* 0x0000006000017945 */ /* 0x000fe80003800000 */
[----:B------:R0:W-:Y:S01]  /*3c30*/  @!P5 STG.E.U8 desc[UR38][R4.64+0x39], R85 ;  /* 0x000039550400d986 */ /* 0x0001e2000c101126 */
[----:B------:R-:W-:Y:S05]  /*3c40*/  @P1 BRA `(.L_x_99) ;  /* 0x00000000000c1947 */ /* 0x000fea0003800000 */
[----:B------:R-:W5:Y:S02]  /*3c50*/  LDG.E.U8 R114, desc[UR38][R8.64+0x38] ;  /* 0x0000382608727981 */ /* 0x000f64000c1e1100 */
[----:B-----5:R-:W-:-:S05]  /*3c60*/  PRMT R12, R114, 0x8880, RZ ;  /* 0x00008880720c7816 */ /* 0x020fca00000000ff */
[----:B------:R-:W-:-:S07]  /*3c70*/  IMAD R11, R12, R105, RZ ;  /* 0x000000690c0b7224 */ /* 0x000fce00078e02ff */
.L_x_99:
[----:B------:R-:W-:Y:S05]  /*3c80*/  BSYNC B1 ;  /* 0x0000000000017941 */ /* 0x000fea0003800000 */
.L_x_98:
        /* <DEDUP_REMOVED lines=16> */
.L_x_101:
[----:B------:R-:W-:Y:S05]  /*3d90*/  BSYNC B1 ;  /* 0x0000000000017941 */ /* 0x000fea0003800000 */
.L_x_100:
[----:B------:R-:W-:Y:S01]  /*3da0*/  @!P0 IMAD R87, R87, R104, R11 ;  /* 0x0000006857578224 */ /* 0x000fe200078e020b */
[----:B------:R-:W-:Y:S04]  /*3db0*/  BSSY B1, `(.L_x_102) ;  /* 0x0000006000017945 */ /* 0x000fe80003800000 */
[----:B------:R0:W-:Y:S01]  /*3dc0*/  @!P0 STG.E.U8 desc[UR38][R6.64+0x39], R87 ;  /* 0x0000395706008986 */ /* 0x0001e2000c101126 */
[----:B------:R-:W-:Y:S05]  /*3dd0*/  @P5 BRA `(.L_x_103) ;  /* 0x00000000000c5947 */ /* 0x000fea0003800000 */
[----:B------:R-:W5:Y:S02]  /*3de0*/  LDG.E.U8 R114, desc[UR38][R2.64+0x40] ;  /* 0x0000402602727981 */ /* 0x000f64000c1e1100 */
[----:B-----5:R-:W-:-:S05]  /*3df0*/  PRMT R12, R114, 0x8880, RZ ;  /* 0x00008880720c7816 */ /* 0x020fca00000000ff */
[----:B------:R-:W-:-:S07]  /*3e00*/  IMAD R11, R12, R105, RZ ;  /* 0x000000690c0b7224 */ /* 0x000fce00078e02ff */
.L_x_103:
[----:B------:R-:W-:Y:S05]  /*3e10*/  BSYNC B1 ;  /* 0x0000000000017941 */ /* 0x000fea0003800000 */
.L_x_102:
[----:B0-----:R-:W-:Y:S01]  /*3e20*/  @!P5 IMAD R13, R56, R104, R11 ;  /* 0x00000068380dd224 */ /* 0x001fe200078e020b */
[----:B------:R-:W-:Y:S04]  /*3e30*/  BSSY B1, `(.L_x_104) ;  /* 0x0000006000017945 */ /* 0x000fe80003800000 */
[----:B------:R0:W-:Y:S01]  /*3e40*/  @!P5 STG.E.U8 desc[UR38][R4.64+0x40], R13 ;  /* 0x0000400d0400d986 */ /* 0x0001e2000c101126 */
[----:B------:R-:W-:Y:S05]  /*3e50*/  @P1 BRA `(.L_x_105) ;  /* 0x00000000000c1947 */ /* 0x000fea0003800000 */
[----:B------:R-:W5:Y:S02]  /*3e60*/  LDG.E.U8 R114, desc[UR38][R2.64+0x41] ;  /* 0x0000412602727981 */ /* 0x000f64000c1e1100 */
[----:B-----5:R-:W-:-:S05]  /*3e70*/  PRMT R12, R114, 0x8880, RZ ;  /* 0x00008880720c7816 */ /* 0x020fca00000000ff */
[----:B------:R-:W-:-:S07]  /*3e80*/  IMAD R11, R12, R105, RZ ;  /* 0x000000690c0b7224 */ /* 0x000fce00078e02ff */
.L_x_105:
[----:B------:R-:W-:Y:S05]  /*3e90*/  BSYNC B1 ;  /* 0x0000000000017941 */ /* 0x000fea0003800000 */
.L_x_104:
[----:B------:R-:W-:Y:S01]  /*3ea0*/  @!P1 IMAD R57, R57, R104, R11 ;  /* 0x0000006839399224 */ /* 0x000fe200078e020b */
[----:B------:R-:W-:Y:S04]  /*3eb0*/  BSSY B1, `(.L_x_106) ;  /* 0x0000006000017945 */ /* 0x000fe80003800000 */
[----:B------:R0:W-:Y:S01]  /*3ec0*/  @!P1 STG.E.U8 desc[UR38][R4.64+0x41], R57 ;  /* 0x0000413904009986 */ /* 0x0001e2000c101126 */
[----:B------:R-:W-:Y:S05]  /*3ed0*/  @P4 BRA `(.L_x_107) ;  /* 0x00000000000c4947 */ /* 0x000fea0003800000 */
[----:B------:R-:W5:Y:S02]  /*3ee0*/  LDG.E.U8 R114, desc[UR38][R8.64+0x40] ;  /* 0x0000402608727981 */ /* 0x000f64000c1e1100 */
[----:B-----5:R-:W-:-:S05]  /*3ef0*/  PRMT R12, R114, 0x8880, RZ ;  /* 0x00008880720c7816 */ /* 0x020fca00000000ff */
[----:B------:R-:W-:-:S07]  /*3f00*/  IMAD R11, R12, R105, RZ ;  /* 0x000000690c0b7224 */ /* 0x000fce00078e02ff */
.L_x_107:
[----:B------:R-:W-:Y:S05]  /*3f10*/  BSYNC B1 ;  /* 0x0000000000017941 */ /* 0x000fea0003800000 */
.L_x_106:
[----:B0-----:R-:W-:Y:S01]  /*3f20*/  @!P4 IMAD R13, R58, R104, R11 ;  /* 0x000000683a0dc224 */ /* 0x001fe200078e020b */
[----:B------:R-:W-:Y:S04]  /*3f30*/  BSSY B1, `(.L_x_108) ;  /* 0x0000006000017945 */ /* 0x000fe80003800000 */
[----:B------:R0:W-:Y:S01]  /*3f40*/  @!P4 STG.E.U8 desc[UR38][R6.64+0x40], R13 ;  /* 0x0000400d0600c986 */ /* 0x0001e2000c101126 */
[----:B------:R-:W-:Y:S05]  /*3f50*/  @P6 BRA `(.L_x_109) ;  /* 0x00000000000c6947 */ /* 0x000fea0003800000 */
[----:B------:R-:W5:Y:S02]  /*3f60*/  LDG.E.U8 R114, desc[UR38][R8.64+0x41] ;  /* 0x0000412608727981 */ /* 0x000f64000c1e1100 */
[----:B-----5:R-:W-:-:S05]  /*3f70*/  PRMT R12, R114, 0x8880, RZ ;  /* 0x00008880720c7816 */ /* 0x020fca00000000ff */
[----:B------:R-:W-:-:S07]  /*3f80*/  IMAD R11, R12, R105, RZ ;  /* 0x000000690c0b7224 */ /* 0x000fce00078e02ff */
.L_x_109:
[----:B------:R-:W-:Y:S05]  /*3f90*/  BSYNC B1 ;  /* 0x0000000000017941 */ /* 0x000fea0003800000 */
.L_x_108:
[----:B------:R-:W-:Y:S01]  /*3fa0*/  @!P6 IMAD R59, R59, R104, R11 ;  /* 0x000000683b3be224 */ /* 0x000fe200078e020b */
[----:B------:R-:W-:Y:S04]  /*3fb0*/  BSSY B1, `(.L_x_110) ;  /* 0x0000006000017945 */ /* 0x000fe80003800000 */
[----:B------:R0:W-:Y:S01]  /*3fc0*/  @!P6 STG.E.U8 desc[UR38][R6.64+0x41], R59 ;  /* 0x0000413b0600e986 */ /* 0x0001e2000c101126 */
[----:B------:R-:W-:Y:S05]  /*3fd0*/  @P2 BRA `(.L_x_111) ;  /* 0x00000000000c2947 */ /* 0x000fea0003800000 */
[----:B------:R-:W5:Y:S02]  /*3fe0*/  LDG.E.U8 R114, desc[UR38][R2.64+0x48] ;  /* 0x0000482602727981 */ /* 0x000f64000c1e1100 */
[----:B-----5:R-:W-:-:S05]  /*3ff0*/  PRMT R12, R114, 0x8880, RZ ;  /* 0x00008880720c7816 */ /* 0x020fca00000000ff */
[----:B------:R-:W-:-:S07]  /*4000*/  IMAD R11, R12, R105, RZ ;  /* 0x000000690c0b7224 */ /* 0x000fce00078e02ff */
.L_x_111:
[----:B------:R-:W-:Y:S05]  /*4010*/  BSYNC B1 ;  /* 0x0000000000017941 */ /* 0x000fea0003800000 */
.L_x_110:
        /* <DEDUP_REMOVED lines=16> */
.L_x_113:
[----:B------:R-:W-:Y:S05]  /*4120*/  BSYNC B1 ;  /* 0x0000000000017941 */ /* 0x000fea0003800000 */
.L_x_112:
[----:B------:R-:W-:Y:S01]  /*4130*/  @!P4 IMAD R61, R61, R104, R11 ;  /* 0x000000683d3dc224 */ /* 0x000fe200078e020b */
[----:B------:R-:W-:Y:S04]  /*4140*/  BSSY B1, `(.L_x_114) ;  /* 0x0000006000017945 */ /* 0x000fe80003800000 */
[----:B------:R0:W-:Y:S01]  /*4150*/  @!P4 STG.E.U8 desc[UR38][R4.64+0x49], R61 ;  /* 0x0000493d0400c986 */ /* 0x0001e2000c101126 */
[----:B------:R-:W-:Y:S05]  /*4160*/  @P3 BRA `(.L_x_115) ;  /* 0x00000000000c3947 */ /* 0x000fea0003800000 */
[----:B------:R-:W5:Y:S02]  /*4170*/  LDG.E.U8 R114, desc[UR38][R8.64+0x48] ;  /* 0x0000482608727981 */ /* 0x000f64000c1e1100 */
[----:B-----5:R-:W-:-:S05]  /*4180*/  PRMT R12, R114, 0x8880, RZ ;  /* 0x00008880720c7816 */ /* 0x020fca00000000ff */
[----:B------:R-:W-:-:S07]  /*4190*/  IMAD R11, R12, R105, RZ ;  /* 0x000000690c0b7224 */ /* 0x000fce00078e02ff */
.L_x_115:
[----:B------:R-:W-:Y:S05]  /*41a0*/  BSYNC B1 ;  /* 0x0000000000017941 */ /* 0x000fea0003800000 */
.L_x_114:
[----:B0-----:R-:W-:Y:S01]  /*41b0*/  @!P3 IMAD R13, R62, R104, R11 ;  /* 0x000000683e0db224 */ /* 0x001fe200078e020b */
[----:B------:R-:W-:Y:S04]  /*41c0*/  BSSY B1, `(.L_x_116) ;  /* 0x0000006000017945 */ /* 0x000fe80003800000 */
[----:B------:R0:W-:Y:S01]  /*41d0*/  @!P3 STG.E.U8 desc[UR38][R6.64+0x48], R13 ;  /* 0x0000480d0600b986 */ /* 0x0001e2000c101126 */
[----:B------:R-:W-:Y:S05]  /*41e0*/  @P2 BRA `(.L_x_117) ;  /* 0x00000000000c2947 */ /* 0x000fea0003800000 */
[----:B------:R-:W5:Y:S02]  /*41f0*/  LDG.E.U8 R114, desc[UR38][R8.64+0x49] ;  /* 0x0000492608727981 */ /* 0x000f64000c1e1100 */
[----:B-----5:R-:W-:-:S05]  /*4200*/  PRMT R12, R114, 0x8880, RZ ;  /* 0x00008880720c7816 */ /* 0x020fca00000000ff */
[----:B------:R-:W-:-:S07]  /*4210*/  IMAD R11, R12, R105, RZ ;  /* 0x000000690c0b7224 */ /* 0x000fce00078e02ff */
.L_x_117:
[----:B------:R-:W-:Y:S05]  /*4220*/  BSYNC B1 ;  /* 0x0000000000017941 */ /* 0x000fea0003800000 */
.L_x_116:
[----:B------:R-:W-:Y:S01]  /*4230*/  @!P2 IMAD R63, R63, R104, R11 ;  /* 0x000000683f3fa224 */ /* 0x000fe200078e020b */
[----:B------:R-:W-:Y:S04]  /*4240*/  BSSY B1, `(.L_x_118) ;  /* 0x0000006000017945 */ /* 0x000fe80003800000 */
[----:B------:R0:W-:Y:S01]  /*4250*/  @!P2 STG.E.U8 desc[UR38][R6.64+0x49], R63 ;  /* 0x0000493f0600a986 */ /* 0x0001e2000c101126 */
[----:B------:R-:W-:Y:S05]  /*4260*/  @P6 BRA `(.L_x_119) ;  /* 0x00000000000c6947 */ /* 0x000fea0003800000 */
[----:B------:R-:W5:Y:S02]  /*4270*/  LDG.E.U8 R114, desc[UR38][R2.64+0x50] ;  /* 0x0000502602727981 */ /* 0x000f64000c1e1100 */
[----:B-----5:R-:W-:-:S05]  /*4280*/  PRMT R12, R114, 0x8880, RZ ;  /* 0x00008880720c7816 */ /* 0x020fca00000000ff */
[----:B------:R-:W-:-:S07]  /*4290*/  IMAD R11, R12, R105, RZ ;  /* 0x000000690c0b7224 */ /* 0x000fce00078e02ff */
.L_x_119:
[----:B------:R-:W-:Y:S05]  /*42a0*/  BSYNC B1 ;  /* 0x0000000000017941 */ /* 0x000fea0003800000 */
.L_x_118:
[----:B0-----:R-:W-:Y:S01]  /*42b0*/  @!P6 IMAD R13, R64, R104, R11 ;  /* 0x00000068400de224 */ /* 0x001fe200078e020b */
[----:B------:R-:W-:Y:S04]  /*42c0*/  BSSY B1, `(.L_x_120) ;  /* 0x0000006000017945 */ /* 0x000fe80003800000 */
[----:B------:R0:W-:Y:S01]  /*42d0*/  @!P6 STG.E.U8 desc[UR38][R4.64+0x50], R13 ;  /* 0x0000500d0400e986 */ /* 0x0001e2000c101126 */
[----:B------:R-:W-:Y:S05]  /*42e0*/  @P5 BRA `(.L_x_121) ;  /* 0x00000000000c5947 */ /* 0x000fea0003800000 */
[----:B------:R-:W5:Y:S02]  /*42f0*/  LDG.E.U8 R114, desc[UR38][R2.64+0x51] ;  /* 0x0000512602727981 */ /* 0x000f64000c1e1100 */
[----:B-----5:R-:W-:-:S05]  /*4300*/  PRMT R12, R114, 0x8880, RZ ;  /* 0x00008880720c7816 */ /* 0x020fca00000000ff */
[----:B------:R-:W-:-:S07]  /*4310*/  IMAD R11, R12, R105, RZ ;  /* 0x000000690c0b7224 */ /* 0x000fce00078e02ff */
.L_x_121:
[----:B------:R-:W-:Y:S05]  /*4320*/  BSYNC B1 ;  /* 0x0000000000017941 */ /* 0x000fea0003800000 */
.L_x_120:
[----:B------:R-:W-:Y:S01]  /*4330*/  @!P5 IMAD R65, R65, R104, R11 ;  /* 0x000000684141d224 */ /* 0x000fe200078e020b */
[----:B------:R-:W-:Y:S04]  /*4340*/  BSSY B1, `(.L_x_122) ;  /* 0x0000006000017945 */ /* 0x000fe80003800000 */
[----:B------:R0:W-:Y:S01]  /*4350*/  @!P5 STG.E.U8 desc[UR38][R4.64+0x51], R65 ;  /* 0x000051410400d986 */ /* 0x0001e2000c101126 */
[----:B------:R-:W-:Y:S05]  /*4360*/  @P1 BRA `(.L_x_123) ;  /* 0x00000000000c1947 */ /* 0x000fea0003800000 */
[----:B------:R-:W5:Y:S02]  /*4370*/  LDG.E.U8 R114, desc[UR38][R8.64+0x50] ;  /* 0x0000502608727981 */ /* 0x000f64000c1e1100 */
[----:B-----5:R-:W-:-:S05]  /*4380*/  PRMT R12, R114, 0x8880, RZ ;  /* 0x00008880720c7816 */ /* 0x020fca00000000ff */
[----:B------:R-:W-:-:S07]  /*4390*/  IMAD R11, R12, R105, RZ ;  /* 0x000000690c0b7224 */ /* 0x000fce00078e02ff */
.L_x_123:
[----:B------:R-:W-:Y:S05]  /*43a0*/  BSYNC B1 ;  /* 0x0000000000017941 */ /* 0x000fea0003800000 */
.L_x_122:
        /* <DEDUP_REMOVED lines=16> */
.L_x_125:
[----:B------:R-:W-:Y:S05]  /*44b0*/  BSYNC B1 ;  /* 0x0000000000017941 */ /* 0x000fea0003800000 */
.L_x_124:
[----:B------:R-:W-:Y:S01]  /*44c0*/  @!P0 IMAD R67, R67, R104, R11 ;  /* 0x0000006843438224 */ /* 0x000fe200078e020b */
[----:B------:R-:W-:Y:S04]  /*44d0*/  BSSY B1, `(.L_x_126) ;  /* 0x0000006000017945 */ /* 0x000fe80003800000 */
[----:B------:R0:W-:Y:S01]  /*44e0*/  @!P0 STG.E.U8 desc[UR38][R6.64+0x51], R67 ;  /* 0x0000514306008986 */ /* 0x0001e2000c101126 */
[----:B------:R-:W-:Y:S05]  /*44f0*/  @P5 BRA `(.L_x_127) ;  /* 0x00000000000c5947 */ /* 0x000fea0003800000 */
[----:B------:R-:W5:Y:S02]  /*4500*/  LDG.E.U8 R114, desc[UR38][R2.64+0x58] ;  /* 0x0000582602727981 */ /* 0x000f64000c1e1100 */
[----:B-----5:R-:W-:-:S05]  /*4510*/  PRMT R12, R114, 0x8880, RZ ;  /* 0x00008880720c7816 */ /* 0x020fca00000000ff */
[----:B------:R-:W-:-:S07]  /*4520*/  IMAD R11, R12, R105, RZ ;  /* 0x000000690c0b7224 */ /* 0x000fce00078e02ff */
.L_x_127:
[----:B------:R-:W-:Y:S05]  /*4530*/  BSYNC B1 ;  /* 0x0000000000017941 */ /* 0x000fea0003800000 */
.L_x_126:
[----:B0-----:R-:W-:Y:S01]  /*4540*/  @!P5 IMAD R13, R68, R104, R11 ;  /* 0x00000068440dd224 */ /* 0x001fe200078e020b */
[----:B------:R-:W-:Y:S04]  /*4550*/  BSSY B1, `(.L_x_128) ;  /* 0x0000006000017945 */ /* 0x000fe80003800000 */
[----:B------:R0:W-:Y:S01]  /*4560*/  @!P5 STG.E.U8 desc[UR38][R4.64+0x58], R13 ;  /* 0x0000580d0400d986 */ /* 0x0001e2000c101126 */
[----:B------:R-:W-:Y:S05]  /*4570*/  @P1 BRA `(.L_x_129) ;  /* 0x00000000000c1947 */ /* 0x000fea0003800000 */
[----:B------:R-:W5:Y:S02]  /*4580*/  LDG.E.U8 R114, desc[UR38][R2.64+0x59] ;  /* 0x0000592602727981 */ /* 0x000f64000c1e1100 */
[----:B-----5:R-:W-:-:S05]  /*4590*/  PRMT R12, R114, 0x8880, RZ ;  /* 0x00008880720c7816 */ /* 0x020fca00000000ff */
[----:B------:R-:W-:-:S07]  /*45a0*/  IMAD R11, R12, R105, RZ ;  /* 0x000000690c0b7224 */ /* 0x000fce00078e02ff */
.L_x_129:
[----:B------:R-:W-:Y:S05]  /*45b0*/  BSYNC B1 ;  /* 0x0000000000017941 */ /* 0x000fea0003800000 */
.L_x_128:
[----:B------:R-:W-:Y:S01]  /*45c0*/  @!P1 IMAD R69, R69, R104, R11 ;  /* 0x0000006845459224 */ /* 0x000fe200078e020b */
[----:B------:R-:W-:Y:S04]  /*45d0*/  BSSY B1, `(.L_x_130) ;  /* 0x0000006000017945 */ /* 0x000fe80003800000 */
[----:B------:R0:W-:Y:S01]  /*45e0*/  @!P1 STG.E.U8 desc[UR38][R4.64+0x59], R69 ;  /* 0x0000594504009986 */ /* 0x0001e2000c101126 */
[----:B------:R-:W-:Y:S05]  /*45f0*/  @P4 BRA `(.L_x_131) ;  /* 0x00000000000c4947 */ /* 0x000fea0003800000 */
[----:B------:R-:W5:Y:S02]  /*4600*/  LDG.E.U8 R114, desc[UR38][R8.64+0x58] ;  /* 0x0000582608727981 */ /* 0x000f64000c1e1100 */
[----:B-----5:R-:W-:-:S05]  /*4610*/  PRMT R12, R114, 0x8880, RZ ;  /* 0x00008880720c7816 */ /* 0x020fca00000000ff */
[----:B------:R-:W-:-:S07]  /*4620*/  IMAD R11, R12, R105, RZ ;  /* 0x000000690c0b7224 */ /* 0x000fce00078e02ff */
.L_x_131:
[----:B------:R-:W-:Y:S05]  /*4630*/  BSYNC B1 ;  /* 0x0000000000017941 */ /* 0x000fea0003800000 */
.L_x_130:
[----:B0-----:R-:W-:Y:S01]  /*4640*/  @!P4 IMAD R13, R70, R104, R11 ;  /* 0x00000068460dc224 */ /* 0x001fe200078e020b */
[----:B------:R-:W-:Y:S04]  /*4650*/  BSSY B1, `(.L_x_132) ;  /* 0x0000006000017945 */ /* 0x000fe80003800000 */
[----:B------:R0:W-:Y:S01]  /*4660*/  @!P4 STG.E.U8 desc[UR38][R6.64+0x58], R13 ;  /* 0x0000580d0600c986 */ /* 0x0001e2000c101126 */
[----:B------:R-:W-:Y:S05]  /*4670*/  @P6 BRA `(.L_x_133) ;  /* 0x00000000000c6947 */ /* 0x000fea0003800000 */
[----:B------:R-:W5:Y:S02]  /*4680*/  LDG.E.U8 R114, desc[UR38][R8.64+0x59] ;  /* 0x0000592608727981 */ /* 0x000f64000c1e1100 */
[----:B-----5:R-:W-:-:S05]  /*4690*/  PRMT R12, R114, 0x8880, RZ ;  /* 0x00008880720c7816 */ /* 0x020fca00000000ff */
[----:B------:R-:W-:-:S07]  /*46a0*/  IMAD R11, R12, R105, RZ ;  /* 0x000000690c0b7224 */ /* 0x000fce00078e02ff */
.L_x_133:
[----:B------:R-:W-:Y:S05]  /*46b0*/  BSYNC B1 ;  /* 0x0000000000017941 */ /* 0x000fea0003800000 */
.L_x_132:
[----:B------:R-:W-:Y:S01]  /*46c0*/  @!P6 IMAD R71, R71, R104, R11 ;  /* 0x000000684747e224 */ /* 0x000fe200078e020b */
[----:B------:R-:W-:Y:S04]  /*46d0*/  BSSY B1, `(.L_x_134) ;  /* 0x0000006000017945 */ /* 0x000fe80003800000 */
[----:B------:R0:W-:Y:S01]  /*46e0*/  @!P6 STG.E.U8 desc[UR38][R6.64+0x59], R71 ;  /* 0x000059470600e986 */ /* 0x0001e2000c101126 */
[----:B------:R-:W-:Y:S05]  /*46f0*/  @P2 BRA `(.L_x_135) ;  /* 0x00000000000c2947 */ /* 0x000fea0003800000 */
[----:B------:R-:W5:Y:S02]  /*4700*/  LDG.E.U8 R114, desc[UR38][R2.64+0x60] ;  /* 0x0000602602727981 */ /* 0x000f64000c1e1100 */
[----:B-----5:R-:W-:-:S05]  /*4710*/  PRMT R12, R114, 0x8880, RZ ;  /* 0x00008880720c7816 */ /* 0x020fca00000000ff */
[----:B------:R-:W-:-:S07]  /*4720*/  IMAD R11, R12, R105, RZ ;  /* 0x000000690c0b7224 */ /* 0x000fce00078e02ff */
.L_x_135:
[----:B------:R-:W-:Y:S05]  /*4730*/  BSYNC B1 ;  /* 0x0000000000017941 */ /* 0x000fea0003800000 */
.L_x_134:
        /* <DEDUP_REMOVED lines=16> */
.L_x_137:
[----:B------:R-:W-:Y:S05]  /*4840*/  BSYNC B1 ;  /* 0x0000000000017941 */ /* 0x000fea0003800000 */
.L_x_136:
[----:B------:R-:W-:Y:S01]  /*4850*/  @!P4 IMAD R41, R41, R104, R11 ;  /* 0x000000682929c224 */ /* 0x000fe200078e020b */
[----:B------:R-:W-:Y:S04]  /*4860*/  BSSY B1, `(.L_x_138) ;  /* 0x0000006000017945 */ /* 0x000fe80003800000 */
[----:B------:R0:W-:Y:S01]  /*4870*/  @!P4 STG.E.U8 desc[UR38][R4.64+0x61], R41 ;  /* 0x000061290400c986 */ /* 0x0001e2000c101126 */
[----:B------:R-:W-:Y:S05]  /*4880*/  @P3 BRA `(.L_x_139) ;  /* 0x00000000000c3947 */ /* 0x000fea0003800000 */
[----:B------:R-:W5:Y:S02]  /*4890*/  LDG.E.U8 R114, desc[UR38][R8.64+0x60] ;  /* 0x0000602608727981 */ /* 0x000f64000c1e1100 */
[----:B-----5:R-:W-:-:S05]  /*48a0*/  PRMT R12, R114, 0x8880, RZ ;  /* 0x00008880720c7816 */ /* 0x020fca00000000ff */
[----:B------:R-:W-:-:S07]  /*48b0*/  IMAD R11, R12, R105, RZ ;  /* 0x000000690c0b7224 */ /* 0x000fce00078e02ff */
.L_x_139:
[----:B------:R-:W-:Y:S05]  /*48c0*/  BSYNC B1 ;  /* 0x0000000000017941 */ /* 0x000fea0003800000 */
.L_x_138:
[----:B0-----:R-:W-:Y:S01]  /*48d0*/  @!P3 IMAD R13, R42, R104, R11 ;  /* 0x000000682a0db224 */ /* 0x001fe200078e020b */
[----:B------:R-:W-:Y:S04]  /*48e0*/  BSSY B1, `(.L_x_140) ;  /* 0x0000006000017945 */ /* 0x000fe80003800000 */
[----:B------:R0:W-:Y:S01]  /*48f0*/  @!P3 STG.E.U8 desc[UR38][R6.64+0x60], R13 ;  /* 0x0000600d0600b986 */ /* 0x0001e2000c101126 */
[----:B------:R-:W-:Y:S05]  /*4900*/  @P2 BRA `(.L_x_141) ;  /* 0x00000000000c2947 */ /* 0x000fea0003800000 */
[----:B------:R-:W5:Y:S02]  /*4910*/  LDG.E.U8 R114, desc[UR38][R8.64+0x61] ;  /* 0x0000612608727981 */ /* 0x000f64000c1e1100 */
[----:B-----5:R-:W-:-:S05]  /*4920*/  PRMT R12, R114, 0x8880, RZ ;  /* 0x00008880720c7816 */ /* 0x020fca00000000ff */
[----:B------:R-:W-:-:S07]  /*4930*/  IMAD R11, R12, R105, RZ ;  /* 0x000000690c0b7224 */ /* 0x000fce00078e02ff */
.L_x_141:
[----:B------:R-:W-:Y:S05]  /*4940*/  BSYNC B1 ;  /* 0x0000000000017941 */ /* 0x000fea0003800000 */
.L_x_140:
[----:B------:R-:W-:Y:S01]  /*4950*/  @!P2 IMAD R43, R43, R104, R11 ;  /* 0x000000682b2ba224 */ /* 0x000fe200078e020b */
[----:B------:R-:W-:Y:S04]  /*4960*/  BSSY B1, `(.L_x_142) ;  /* 0x0000006000017945 */ /* 0x000fe80003800000 */
[----:B------:R0:W-:Y:S01]  /*4970*/  @!P2 STG.E.U8 desc[UR38][R6.64+0x61], R43 ;  /* 0x0000612b0600a986 */ /* 0x0001e2000c101126 */
[----:B------:R-:W-:Y:S05]  /*4980*/  @P6 BRA `(.L_x_143) ;  /* 0x00000000000c6947 */ /* 0x000fea0003800000 */
[----:B------:R-:W5:Y:S02]  /*4990*/  LDG.E.U8 R114, desc[UR38][R2.64+0x68] ;  /* 0x0000682602727981 */ /* 0x000f64000c1e1100 */
[----:B-----5:R-:W-:-:S05]  /*49a0*/  PRMT R12, R114, 0x8880, RZ ;  /* 0x00008880720c7816 */ /* 0x020fca00000000ff */
[----:B------:R-:W-:-:S07]  /*49b0*/  IMAD R11, R12, R105, RZ ;  /* 0x000000690c0b7224 */ /* 0x000fce00078e02ff */
.L_x_143:
[----:B------:R-:W-:Y:S05]  /*49c0*/  BSYNC B1 ;  /* 0x0000000000017941 */ /* 0x000fea0003800000 */
.L_x_142:
[----:B0-----:R-:W-:Y:S01]  /*49d0*/  @!P6 IMAD R13, R44, R104, R11 ;  /* 0x000000682c0de224 */ /* 0x001fe200078e020b */
[----:B------:R-:W-:Y:S04]  /*49e0*/  BSSY B1, `(.L_x_144) ;  /* 0x0000006000017945 */ /* 0x000fe80003800000 */
[----:B------:R0:W-:Y:S01]  /*49f0*/  @!P6 STG.E.U8 desc[UR38][R4.64+0x68], R13 ;  /* 0x0000680d0400e986 */ /* 0x0001e2000c101126 */
[----:B------:R-:W-:Y:S05]  /*4a00*/  @P5 BRA `(.L_x_145) ;  /* 0x00000000000c5947 */ /* 0x000fea0003800000 */
[----:B------:R-:W5:Y:S02]  /*4a10*/  LDG.E.U8 R114, desc[UR38][R2.64+0x69] ;  /* 0x0000692602727981 */ /* 0x000f64000c1e1100 */
[----:B-----5:R-:W-:-:S05]  /*4a20*/  PRMT R12, R114, 0x8880, RZ ;  /* 0x00008880720c7816 */ /* 0x020fca00000000ff */
[----:B------:R-:W-:-:S07]  /*4a30*/  IMAD R11, R12, R105, RZ ;  /* 0x000000690c0b7224 */ /* 0x000fce00078e02ff */
.L_x_145:
[----:B------:R-:W-:Y:S05]  /*4a40*/  BSYNC B1 ;  /* 0x0000000000017941 */ /* 0x000fea0003800000 */
.L_x_144:
[----:B------:R-:W-:Y:S01]  /*4a50*/  @!P5 IMAD R45, R45, R104, R11 ;  /* 0x000000682d2dd224 */ /* 0x000fe200078e020b */
[----:B------:R-:W-:Y:S04]  /*4a60*/  BSSY B1, `(.L_x_146) ;  /* 0x0000006000017945 */ /* 0x000fe80003800000 */
[----:B------:R0:W-:Y:S01]  /*4a70*/  @!P5 STG.E.U8 desc[UR38][R4.64+0x69], R45 ;  /* 0x0000692d0400d986 */ /* 0x0001e2000c101126 */
[----:B------:R-:W-:Y:S05]  /*4a80*/  @P1 BRA `(.L_x_147) ;  /* 0x00000000000c1947 */ /* 0x000fea0003800000 */
[----:B------:R-:W5:Y:S02]  /*4a90*/  LDG.E.U8 R114, desc[UR38][R8.64+0x68] ;  /* 0x0000682608727981 */ /* 0x000f64000c1e1100 */
[----:B-----5:R-:W-:-:S05]  /*4aa0*/  PRMT R12, R114, 0x8880, RZ ;  /* 0x00008880720c7816 */ /* 0x020fca00000000ff */
[----:B------:R-:W-:-:S07]  /*4ab0*/  IMAD R11, R12, R105, RZ ;  /* 0x000000690c0b7224 */ /* 0x000fce00078e02ff */
.L_x_147:
[----:B------:R-:W-:Y:S05]  /*4ac0*/  BSYNC B1 ;  /* 0x0000000000017941 */ /* 0x000fea0003800000 */
.L_x_146:
[----:B------:R-:W-:Y:S01]  /*4ad0*/  ISETP.LT.OR P0, PT, R0, 0x9, !P0 ;  /* 0x000000090000780c */ /* 0x000fe20004701670 */
[----:B0-----:R-:W-:Y:S01]  /*4ae0*/  @!P1 IMAD R13, R46, R104, R11 ;  /* 0x000000682e0d9224 */ /* 0x001fe200078e020b */
        /* <DEDUP_REMOVED lines=10> */
[----:B0-----:R-:W-:-:S12]  /*4b90*/  @P0 BRA `(.L_x_149) ;  /* 0x00000000000c0947 */ /* 0x001fd80003800000 */
[----:B------:R-:W5:Y:S02]  /*4ba0*/  LDG.E.U8 R114, desc[UR38][R8.64+0x69] ;  /* 0x0000692608727981 */ /* 0x000f64000c1e1100 */
[----:B-----5:R-:W-:-:S05]  /*4bb0*/  PRMT R12, R114, 0x8880, RZ ;  /* 0x00008880720c7816 */ /* 0x020fca00000000ff */
[----:B------:R-:W-:-:S07]  /*4bc0*/  IMAD R11, R12, R105, RZ ;  /* 0x000000690c0b7224 */ /* 0x000fce00078e02ff */
.L_x_149:
[----:B------:R-:W-:Y:S05]  /*4bd0*/  BSYNC B1 ;  /* 0x0000000000017941 */ /* 0x000fea0003800000 */
.L_x_148:
[----:B------:R-:W-:Y:S01]  /*4be0*/  @!P0 IMAD R47, R47, R104, R11 ;  /* 0x000000682f2f8224 */ /* 0x000fe200078e020b */
[----:B------:R-:W-:Y:S04]  /*4bf0*/  BSSY B1, `(.L_x_150) ;  /* 0x0000006000017945 */ /* 0x000fe80003800000 */
[----:B------:R0:W-:Y:S01]  /*4c00*/  @!P0 STG.E.U8 desc[UR38][R6.64+0x69], R47 ;  /* 0x0000692f06008986 */ /* 0x0001e2000c101126 */
[----:B------:R-:W-:Y:S05]  /*4c10*/  @P5 BRA `(.L_x_151) ;  /* 0x00000000000c5947 */ /* 0x000fea0003800000 */
[----:B------:R-:W5:Y:S02]  /*4c20*/  LDG.E.U8 R114, desc[UR38][R2.64+0x70] ;  /* 0x0000702602727981 */ /* 0x000f64000c1e1100 */
[----:B-----5:R-:W-:-:S05]  /*4c30*/  PRMT R12, R114, 0x8880, RZ ;  /* 0x00008880720c7816 */ /* 0x020fca00000000ff */
[----:B------:R-:W-:-:S07]  /*4c40*/  IMAD R11, R12, R105, RZ ;  /* 0x000000690c0b7224 */ /* 0x000fce00078e02ff */
.L_x_151:
[----:B------:R-:W-:Y:S05]  /*4c50*/  BSYNC B1 ;  /* 0x0000000000017941 */ /* 0x000fea0003800000 */
.L_x_150:
[----:B------:R-:W-:Y:S01]  /*4c60*/  @!P5 IMAD R13, R48, R104, R11 ;  /* 0x00000068300dd224 */ /* 0x000fe200078e020b */
[----:B------:R-:W-:Y:S04]  /*4c70*/  BSSY B1, `(.L_x_152) ;  /* 0x0000006000017945 */ /* 0x000fe80003800000 */
[----:B------:R0:W-:Y:S01]  /*4c80*/  @!P5 STG.E.U8 desc[UR38][R4.64+0x70], R13 ;  /* 0x0000700d0400d986 */ /* 0x0001e2000c101126 */
[----:B------:R-:W-:Y:S05]  /*4c90*/  @P4 BRA `(.L_x_153) ;  /* 0x00000000000c4947 */ /* 0x000fea0003800000 */
[----:B------:R-:W5:Y:S02]  /*4ca0*/  LDG.E.U8 R114, desc[UR38][R2.64+0x71] ;  /* 0x0000712602727981 */ /* 0x000f64000c1e1100 */
[----:B-----5:R-:W-:-:S05]  /*4cb0*/  PRMT R12, R114, 0x8880, RZ ;  /* 0x00008880720c7816 */ /* 0x020fca00000000ff */
[----:B------:R-:W-:-:S07]  /*4cc0*/  IMAD R11, R12, R105, RZ ;  /* 0x000000690c0b7224 */ /* 0x000fce00078e02ff */
.L_x_153:
[----:B------:R-:W-:Y:S05]  /*4cd0*/  BSYNC B1 ;  /* 0x0000000000017941 */ /* 0x000fea0003800000 */
.L_x_152:
[----:B------:R-:W-:Y:S01]  /*4ce0*/  @!P4 IMAD R49, R49, R104, R11 ;  /* 0x000000683131c224 */ /* 0x000fe200078e020b */
[----:B------:R-:W-:Y:S04]  /*4cf0*/  BSSY B1, `(.L_x_154) ;  /* 0x0000006000017945 */ /* 0x000fe80003800000 */
[----:B------:R0:W-:Y:S01]  /*4d00*/  @!P4 STG.E.U8 desc[UR38][R4.64+0x71], R49 ;  /* 0x000071310400c986 */ /* 0x0001e2000c101126 */
[----:B------:R-:W-:Y:S05]  /*4d10*/  @P3 BRA `(.L_x_155) ;  /* 0x00000000000c3947 */ /* 0x000fea0003800000 */
[----:B------:R-:W5:Y:S02]  /*4d20*/  LDG.E.U8 R114, desc[UR38][R8.64+0x70] ;  /* 0x0000702608727981 */ /* 0x000f64000c1e1100 */
[----:B-----5:R-:W-:-:S05]  /*4d30*/  PRMT R12, R114, 0x8880, RZ ;  /* 0x00008880720c7816 */ /* 0x020fca00000000ff */
[----:B------:R-:W-:-:S07]  /*4d40*/  IMAD R11, R12, R105, RZ ;  /* 0x000000690c0b7224 */ /* 0x000fce00078e02ff */
.L_x_155:
[----:B------:R-:W-:Y:S05]  /*4d50*/  BSYNC B1 ;  /* 0x0000000000017941 */ /* 0x000fea0003800000 */
.L_x_154:
[----:B0-----:R-:W-:Y:S01]  /*4d60*/  @!P3 IMAD R13, R50, R104, R11 ;  /* 0x00000068320db224 */ /* 0x001fe200078e020b */
[----:B------:R-:W-:Y:S04]  /*4d70*/  BSSY B1, `(.L_x_156) ;  /* 0x0000006000017945 */ /* 0x000fe80003800000 */
[----:B------:R0:W-:Y:S01]  /*4d80*/  @!P3 STG.E.U8 desc[UR38][R6.64+0x70], R13 ;  /* 0x0000700d0600b986 */ /* 0x0001e2000c101126 */
[----:B------:R-:W-:Y:S05]  /*4d90*/  @P6 BRA `(.L_x_157) ;  /* 0x00000000000c6947 */ /* 0x000fea0003800000 */
[----:B------:R-:W5:Y:S02]  /*4da0*/  LDG.E.U8 R114, desc[UR38][R8.64+0x71] ;  /* 0x0000712608727981 */ /* 0x000f64000c1e1100 */
[----:B-----5:R-:W-:-:S05]  /*4db0*/  PRMT R12, R114, 0x8880, RZ ;  /* 0x00008880720c7816 */ /* 0x020fca00000000ff */
[----:B------:R-:W-:-:S07]  /*4dc0*/  IMAD R11, R12, R105, RZ ;  /* 0x000000690c0b7224 */ /* 0x000fce00078e02ff */
.L_x_157:
[----:B------:R-:W-:Y:S05]  /*4dd0*/  BSYNC B1 ;  /* 0x0000000000017941 */ /* 0x000fea0003800000 */
.L_x_156:
[----:B------:R-:W-:Y:S01]  /*4de0*/  @!P6 IMAD R51, R51, R104, R11 ;  /* 0x000000683333e224 */ /* 0x000fe200078e020b */
[----:B------:R-:W-:Y:S04]  /*4df0*/  BSSY B1, `(.L_x_158) ;  /* 0x0000006000017945 */ /* 0x000fe80003800000 */
[----:B------:R0:W-:Y:S01]  /*4e00*/  @!P6 STG.E.U8 desc[UR38][R6.64+0x71], R51 ;  /* 0x000071330600e986 */ /* 0x0001e2000c101126 */
[----:B------:R-:W-:Y:S05]  /*4e10*/  @P2 BRA `(.L_x_159) ;  /* 0x00000000000c2947 */ /* 0x000fea0003800000 */
[----:B------:R-:W5:Y:S02]  /*4e20*/  LDG.E.U8 R114, desc[UR38][R2.64+0x78] ;  /* 0x0000782602727981 */ /* 0x000f64000c1e1100 */
[----:B-----5:R-:W-:-:S05]  /*4e30*/  PRMT R12, R114, 0x8880, RZ ;  /* 0x00008880720c7816 */ /* 0x020fca00000000ff */
[----:B------:R-:W-:-:S07]  /*4e40*/  IMAD R11, R12, R105, RZ ;  /* 0x000000690c0b7224 */ /* 0x000fce00078e02ff */
.L_x_159:
[----:B------:R-:W-:Y:S05]  /*4e50*/  BSYNC B1 ;  /* 0x0000000000017941 */ /* 0x000fea0003800000 */
.L_x_158:
[----:B------:R-:W-:Y:S01]  /*4e60*/  ISETP.GE.AND P0, PT, R10, 0x7a, PT ;  /* 0x0000007a0a00780c */ /* 0x000fe20003f06270 */
[----:B0-----:R-:W-:Y:S01]  /*4e70*/  @!P2 IMAD R13, R52, R104, R11 ;  /* 0x00000068340da224 */ /* 0x001fe200078e020b */
[----:B------:R-:W-:Y:S01]  /*4e80*/  ISETP.GE.AND P3, PT, R10, 0x81, PT ;  /* 0x000000810a00780c */ /* 0x000fe20003f66270 */
[----:B------:R-:W-:Y:S01]  /*4e90*/  BSSY B1, `(.L_x_160) ;  /* 0x000000d000017945 */ /* 0x000fe20003800000 */
[----:B------:R-:W-:Y:S02]  /*4ea0*/  ISETP.LT.OR P6, PT, R0, 0x1, !P0 ;  /* 0x000000010000780c */ /* 0x000fe400047c1670 */
        /* <DEDUP_REMOVED lines=11> */
.L_x_161:
[----:B------:R-:W-:Y:S05]  /*4f60*/  BSYNC B1 ;  /* 0x0000000000017941 */ /* 0x000fea0003800000 */
.L_x_160:
[----:B------:R-:W-:Y:S01]  /*4f70*/  @!P6 IMAD R53, R53, R104, R11 ;  /* 0x000000683535e224 */ /* 0x000fe200078e020b */
[----:B------:R-:W-:Y:S04]  /*4f80*/  BSSY B1, `(.L_x_162) ;  /* 0x0000006000017945 */ /* 0x000fe80003800000 */
[----:B------:R0:W-:Y:S01]  /*4f90*/  @!P6 STG.E.U8 desc[UR38][R4.64+0x79], R53 ;  /* 0x000079350400e986 */ /* 0x0001e2000c101126 */
[----:B------:R-:W-:Y:S05]  /*4fa0*/  @P1 BRA `(.L_x_163) ;  /* 0x00000000000c1947 */ /* 0x000fea0003800000 */
[----:B------:R-:W5:Y:S02]  /*4fb0*/  LDG.E.U8 R114, desc[UR38][R8.64+0x78] ;  /* 0x0000782608727981 */ /* 0x000f64000c1e1100 */
[----:B-----5:R-:W-:-:S05]  /*4fc0*/  PRMT R12, R114, 0x8880, RZ ;  /* 0x00008880720c7816 */ /* 0x020fca00000000ff */
[----:B------:R-:W-:-:S07]  /*4fd0*/  IMAD R11, R12, R105, RZ ;  /* 0x000000690c0b7224 */ /* 0x000fce00078e02ff */
.L_x_163:
[----:B------:R-:W-:Y:S05]  /*4fe0*/  BSYNC B1 ;  /* 0x0000000000017941 */ /* 0x000fea0003800000 */
.L_x_162:
[----:B------:R-:W-:Y:S01]  /*4ff0*/  @!P1 IMAD R13, R54, R104, R11 ;  /* 0x00000068360d9224 */ /* 0x000fe200078e020b */
[----:B------:R-:W-:Y:S04]  /*5000*/  BSSY B1, `(.L_x_164) ;  /* 0x0000006000017945 */ /* 0x000fe80003800000 */
[----:B------:R0:W-:Y:S01]  /*5010*/  @!P1 STG.E.U8 desc[UR38][R6.64+0x78], R13 ;  /* 0x0000780d06009986 */ /* 0x0001e2000c101126 */
[----:B------:R-:W-:Y:S05]  /*5020*/  @P0 BRA `(.L_x_165) ;  /* 0x00000000000c0947 */ /* 0x000fea0003800000 */
[----:B------:R-:W5:Y:S02]  /*5030*/  LDG.E.U8 R114, desc[UR38][R8.64+0x79] ;  /* 0x0000792608727981 */ /* 0x000f64000c1e1100 */
[----:B-----5:R-:W-:-:S05]  /*5040*/  PRMT R12, R114, 0x8880, RZ ;  /* 0x00008880720c7816 */ /* 0x020fca00000000ff */
[----:B------:R-:W-:-:S07]  /*5050*/  IMAD R11, R12, R105, RZ ;  /* 0x000000690c0b7224 */ /* 0x000fce00078e02ff */
.L_x_165:
[----:B------:R-:W-:Y:S05]  /*5060*/  BSYNC B1 ;  /* 0x0000000000017941 */ /* 0x000fea0003800000 */
.L_x_164:
[----:B------:R-:W-:Y:S01]  /*5070*/  @!P0 IMAD R55, R55, R104, R11 ;  /* 0x0000006837378224 */ /* 0x000fe200078e020b */
[----:B------:R-:W-:Y:S04]  /*5080*/  BSSY B1, `(.L_x_166) ;  /* 0x0000006000017945 */ /* 0x000fe80003800000 */
[----:B------:R0:W-:Y:S01]  /*5090*/  @!P0 STG.E.U8 desc[UR38][R6.64+0x79], R55 ;  /* 0x0000793706008986 */ /* 0x0001e2000c101126 */
[----:B------:R-:W-:Y:S05]  /*50a0*/  @P5 BRA `(.L_x_167) ;  /* 0x00000000000c5947 */ /* 0x000fea0003800000 */
[----:B------:R-:W5:Y:S02]  /*50b0*/  LDG.E.U8 R114, desc[UR38][R2.64+0x80] ;  /* 0x0000802602727981 */ /* 0x000f64000c1e1100 */
[----:B-----5:R-:W-:-:S05]  /*50c0*/  PRMT R12, R114, 0x8880, RZ ;  /* 0x00008880720c7816 */ /* 0x020fca00000000ff */
[----:B------:R-:W-:-:S07]  /*50d0*/  IMAD R11, R12, R105, RZ ;  /* 0x000000690c0b7224 */ /* 0x000fce00078e02ff */
.L_x_167:
[----:B------:R-:W-:Y:S05]  /*50e0*/  BSYNC B1 ;  /* 0x0000000000017941 */ /* 0x000fea0003800000 */
.L_x_166:
[----:B0-----:R-:W-:Y:S01]  /*50f0*/  @!P5 IMAD R13, R24, R104, R11 ;  /* 0x00000068180dd224 */ /* 0x001fe200078e020b */
[----:B------:R-:W-:Y:S04]  /*5100*/  BSSY B1, `(.L_x_168) ;  /* 0x0000006000017945 */ /* 0x000fe80003800000 */
[----:B------:R0:W-:Y:S01]  /*5110*/  @!P5 STG.E.U8 desc[UR38][R4.64+0x80], R13 ;  /* 0x0000800d0400d986 */ /* 0x0001e2000c101126 */
[----:B------:R-:W-:Y:S05]  /*5120*/  @P4 BRA `(.L_x_169) ;  /* 0x00000000000c4947 */ /* 0x000fea0003800000 */
[----:B------:R-:W5:Y:S02]  /*5130*/  LDG.E.U8 R114, desc[UR38][R2.64+0x81] ;  /* 0x0000812602727981 */ /* 0x000f64000c1e1100 */
[----:B-----5:R-:W-:-:S05]  /*5140*/  PRMT R12, R114, 0x8880, RZ ;  /* 0x00008880720c7816 */ /* 0x020fca00000000ff */
[----:B------:R-:W-:-:S07]  /*5150*/  IMAD R11, R12, R105, RZ ;  /* 0x000000690c0b7224 */ /* 0x000fce00078e02ff */
.L_x_169:
[----:B------:R-:W-:Y:S05]  /*5160*/  BSYNC B1 ;  /* 0x0000000000017941 */ /* 0x000fea0003800000 */
.L_x_168:
[----:B------:R-:W-:Y:S01]  /*5170*/  @!P4 IMAD R25, R25, R104, R11 ;  /* 0x000000681919c224 */ /* 0x000fe200078e020b */
[----:B------:R-:W-:Y:S04]  /*5180*/  BSSY B1, `(.L_x_170) ;  /* 0x0000006000017945 */ /* 0x000fe80003800000 */
[----:B------:R0:W-:Y:S01]  /*5190*/  @!P4 STG.E.U8 desc[UR38][R4.64+0x81], R25 ;  /* 0x000081190400c986 */ /* 0x0001e2000c101126 */
[----:B------:R-:W-:Y:S05]  /*51a0*/  @P3 BRA `(.L_x_171) ;  /* 0x00000000000c3947 */ /* 0x000fea0003800000 */
[----:B------:R-:W5:Y:S02]  /*51b0*/  LDG.E.U8 R114, desc[UR38][R8.64+0x80] ;  /* 0x0000802608727981 */ /* 0x000f64000c1e1100 */
[----:B-----5:R-:W-:-:S05]  /*51c0*/  PRMT R12, R114, 0x8880, RZ ;  /* 0x00008880720c7816 */ /* 0x020fca00000000ff */
[----:B------:R-:W-:-:S07]  /*51d0*/  IMAD R11, R12, R105, RZ ;  /* 0x000000690c0b7224 */ /* 0x000fce00078e02ff */
.L_x_171:
[----:B------:R-:W-:Y:S05]  /*51e0*/  BSYNC B1 ;  /* 0x0000000000017941 */ /* 0x000fea0003800000 */
.L_x_170:
        /* <DEDUP_REMOVED lines=16> */
.L_x_173:
[----:B------:R-:W-:Y:S05]  /*52f0*/  BSYNC B1 ;  /* 0x0000000000017941 */ /* 0x000fea0003800000 */
.L_x_172:
[----:B------:R-:W-:Y:S01]  /*5300*/  @!P2 IMAD R27, R27, R104, R11 ;  /* 0x000000681b1ba224 */ /* 0x000fe200078e020b */
[----:B------:R-:W-:Y:S04]  /*5310*/  BSSY B1, `(.L_x_174) ;  /* 0x0000006000017945 */ /* 0x000fe80003800000 */
[----:B------:R0:W-:Y:S01]  /*5320*/  @!P2 STG.E.U8 desc[UR38][R6.64+0x81], R27 ;  /* 0x0000811b0600a986 */ /* 0x0001e2000c101126 */
[----:B------:R-:W-:Y:S05]  /*5330*/  @P5 BRA `(.L_x_175) ;  /* 0x00000000000c5947 */ /* 0x000fea0003800000 */
[----:B------:R-:W5:Y:S02]  /*5340*/  LDG.E.U8 R114, desc[UR38][R2.64+0x88] ;  /* 0x0000882602727981 */ /* 0x000f64000c1e1100 */
[----:B-----5:R-:W-:-:S05]  /*5350*/  PRMT R12, R114, 0x8880, RZ ;  /* 0x00008880720c7816 */ /* 0x020fca00000000ff */
[----:B------:R-:W-:-:S07]  /*5360*/  IMAD R11, R12, R105, RZ ;  /* 0x000000690c0b7224 */ /* 0x000fce00078e02ff */
.L_x_175:
[----:B------:R-:W-:Y:S05]  /*5370*/  BSYNC B1 ;  /* 0x0000000000017941 */ /* 0x000fea0003800000 */
.L_x_174:
[----:B0-----:R-:W-:Y:S01]  /*5380*/  @!P5 IMAD R13, R28, R104, R11 ;  /* 0x000000681c0dd224 */ /* 0x001fe200078e020b */
[----:B------:R-:W-:Y:S04]  /*5390*/  BSSY B1, `(.L_x_176) ;  /* 0x0000006000017945 */ /* 0x000fe80003800000 */
[----:B------:R0:W-:Y:S01]  /*53a0*/  @!P5 STG.E.U8 desc[UR38][R4.64+0x88], R13 ;  /* 0x0000880d0400d986 */ /* 0x0001e2000c101126 */
[----:B------:R-:W-:Y:S05]  /*53b0*/  @P3 BRA `(.L_x_177) ;  /* 0x00000000000c3947 */ /* 0x000fea0003800000 */
[----:B------:R-:W5:Y:S02]  /*53c0*/  LDG.E.U8 R114, desc[UR38][R2.64+0x89] ;  /* 0x0000892602727981 */ /* 0x000f64000c1e1100 */
[----:B-----5:R-:W-:-:S05]  /*53d0*/  PRMT R12, R114, 0x8880, RZ ;  /* 0x00008880720c7816 */ /* 0x020fca00000000ff */
[----:B------:R-:W-:-:S07]  /*53e0*/  IMAD R11, R12, R105, RZ ;  /* 0x000000690c0b7224 */ /* 0x000fce00078e02ff */
.L_x_177:
[----:B------:R-:W-:Y:S05]  /*53f0*/  BSYNC B1 ;  /* 0x0000000000017941 */ /* 0x000fea0003800000 */
.L_x_176:
[----:B------:R-:W-:Y:S01]  /*5400*/  @!P3 IMAD R29, R29, R104, R11 ;  /* 0x000000681d1db224 */ /* 0x000fe200078e020b */
[----:B------:R-:W-:Y:S04]  /*5410*/  BSSY B1, `(.L_x_178) ;  /* 0x0000006000017945 */ /* 0x000fe80003800000 */
[----:B------:R0:W-:Y:S01]  /*5420*/  @!P3 STG.E.U8 desc[UR38][R4.64+0x89], R29 ;  /* 0x0000891d0400b986 */ /* 0x0001e2000c101126 */
[----:B------:R-:W-:Y:S05]  /*5430*/  @P4 BRA `(.L_x_179) ;  /* 0x00000000000c4947 */ /* 0x000fea0003800000 */
[----:B------:R-:W5:Y:S02]  /*5440*/  LDG.E.U8 R114, desc[UR38][R8.64+0x88] ;  /* 0x0000882608727981 */ /* 0x000f64000c1e1100 */
[----:B-----5:R-:W-:-:S05]  /*5450*/  PRMT R12, R114, 0x8880, RZ ;  /* 0x00008880720c7816 */ /* 0x020fca00000000ff */
[----:B------:R-:W-:-:S07]  /*5460*/  IMAD R11, R12, R105, RZ ;  /* 0x000000690c0b7224 */ /* 0x000fce00078e02ff */
.L_x_179:
[----:B------:R-:W-:Y:S05]  /*5470*/  BSYNC B1 ;  /* 0x0000000000017941 */ /* 0x000fea0003800000 */
.L_x_178:
[----:B0-----:R-:W-:Y:S01]  /*5480*/  @!P4 IMAD R13, R30, R104, R11 ;  /* 0x000000681e0dc224 */ /* 0x001fe200078e020b */
[----:B------:R-:W-:Y:S04]  /*5490*/  BSSY B1, `(.L_x_180) ;  /* 0x0000006000017945 */ /* 0x000fe80003800000 */
[----:B------:R0:W-:Y:S01]  /*54a0*/  @!P4 STG.E.U8 desc[UR38][R6.64+0x88], R13 ;  /* 0x0000880d0600c986 */ /* 0x0001e2000c101126 */
[----:B------:R-:W-:Y:S05]  /*54b0*/  @P1 BRA `(.L_x_181) ;  /* 0x00000000000c1947 */ /* 0x000fea0003800000 */
[----:B------:R-:W5:Y:S02]  /*54c0*/  LDG.E.U8 R114, desc[UR38][R8.64+0x89] ;  /* 0x0000892608727981 */ /* 0x000f64000c1e1100 */
[----:B-----5:R-:W-:-:S05]  /*54d0*/  PRMT R12, R114, 0x8880, RZ ;  /* 0x00008880720c7816 */ /* 0x020fca00000000ff */
[----:B------:R-:W-:-:S07]  /*54e0*/  IMAD R11, R12, R105, RZ ;  /* 0x000000690c0b7224 */ /* 0x000fce00078e02ff */
.L_x_181:
[----:B------:R-:W-:Y:S05]  /*54f0*/  BSYNC B1 ;  /* 0x0000000000017941 */ /* 0x000fea0003800000 */
.L_x_180:
[----:B------:R-:W-:Y:S01]  /*5500*/  @!P1 IMAD R31, R31, R104, R11 ;  /* 0x000000681f1f9224 */ /* 0x000fe200078e020b */
[----:B------:R-:W-:Y:S04]  /*5510*/  BSSY B1, `(.L_x_182) ;  /* 0x0000006000017945 */ /* 0x000fe80003800000 */
[----:B------:R0:W-:Y:S01]  /*5520*/  @!P1 STG.E.U8 desc[UR38][R6.64+0x89], R31 ;  /* 0x0000891f06009986 */ /* 0x0001e2000c101126 */
[----:B------:R-:W-:Y:S05]  /*5530*/  @P6 BRA `(.L_x_183) ;  /* 0x00000000000c6947 */ /* 0x000fea0003800000 */
[----:B------:R-:W5:Y:S02]  /*5540*/  LDG.E.U8 R114, desc[UR38][R2.64+0x90] ;  /* 0x0000902602727981 */ /* 0x000f64000c1e1100 */
[----:B-----5:R-:W-:-:S05]  /*5550*/  PRMT R12, R114, 0x8880, RZ ;  /* 0x00008880720c7816 */ /* 0x020fca00000000ff */
[----:B------:R-:W-:-:S07]  /*5560*/  IMAD R11, R12, R105, RZ ;  /* 0x000000690c0b7224 */ /* 0x000fce00078e02ff */
.L_x_183:
[----:B------:R-:W-:Y:S05]  /*5570*/  BSYNC B1 ;  /* 0x0000000000017941 */ /* 0x000fea0003800000 */
.L_x_182:
        /* <DEDUP_REMOVED lines=16> */
.L_x_185:
[----:B------:R-:W-:Y:S05]  /*5680*/  BSYNC B1 ;  /* 0x0000000000017941 */ /* 0x000fea0003800000 */
.L_x_184:
[----:B------:R-:W-:Y:S01]  /*5690*/  @!P4 IMAD R33, R33, R104, R11 ;  /* 0x000000682121c224 */ /* 0x000fe200078e020b */
[----:B------:R-:W-:Y:S04]  /*56a0*/  BSSY B1, `(.L_x_186) ;  /* 0x0000006000017945 */ /* 0x000fe80003800000 */
[----:B------:R0:W-:Y:S01]  /*56b0*/  @!P4 STG.E.U8 desc[UR38][R4.64+0x91], R33 ;  /* 0x000091210400c986 */ /* 0x0001e2000c101126 */
[----:B------:R-:W-:Y:S05]  /*56c0*/  @P0 BRA `(.L_x_187) ;  /* 0x00000000000c0947 */ /* 0x000fea0003800000 */
[----:B------:R-:W5:Y:S02]  /*56d0*/  LDG.E.U8 R114, desc[UR38][R8.64+0x90] ;  /* 0x0000902608727981 */ /* 0x000f64000c1e1100 */
[----:B-----5:R-:W-:-:S05]  /*56e0*/  PRMT R10, R114, 0x8880, RZ ;  /* 0x00008880720a7816 */ /* 0x020fca00000000ff */
[----:B------:R-:W-:-:S07]  /*56f0*/  IMAD R11, R10, R105, RZ ;  /* 0x000000690a0b7224 */ /* 0x000fce00078e02ff */
.L_x_187:
[----:B------:R-:W-:Y:S05]  /*5700*/  BSYNC B1 ;  /* 0x0000000000017941 */ /* 0x000fea0003800000 */
.L_x_186:
[----:B0-----:R-:W-:Y:S01]  /*5710*/  @!P0 IMAD R13, R34, R104, R11 ;  /* 0x00000068220d8224 */ /* 0x001fe200078e020b */
[----:B------:R-:W-:Y:S04]  /*5720*/  BSSY B1, `(.L_x_188) ;  /* 0x0000006000017945 */ /* 0x000fe80003800000 */
[----:B------:R0:W-:Y:S01]  /*5730*/  @!P0 STG.E.U8 desc[UR38][R6.64+0x90], R13 ;  /* 0x0000900d06008986 */ /* 0x0001e2000c101126 */
[----:B------:R-:W-:Y:S05]  /*5740*/  @P3 BRA `(.L_x_189) ;  /* 0x00000000000c3947 */ /* 0x000fea0003800000 */
[----:B------:R-:W5:Y:S02]  /*5750*/  LDG.E.U8 R114, desc[UR38][R8.64+0x91] ;  /* 0x0000912608727981 */ /* 0x000f64000c1e1100 */
[----:B-----5:R-:W-:-:S05]  /*5760*/  PRMT R10, R114, 0x8880, RZ ;  /* 0x00008880720a7816 */ /* 0x020fca00000000ff */
[----:B------:R-:W-:-:S07]  /*5770*/  IMAD R11, R10, R105, RZ ;  /* 0x000000690a0b7224 */ /* 0x000fce00078e02ff */
.L_x_189:
[----:B------:R-:W-:Y:S05]  /*5780*/  BSYNC B1 ;  /* 0x0000000000017941 */ /* 0x000fea0003800000 */
.L_x_188:
[----:B------:R-:W-:Y:S01]  /*5790*/  @!P3 IMAD R35, R35, R104, R11 ;  /* 0x000000682323b224 */ /* 0x000fe200078e020b */
[----:B------:R-:W-:Y:S04]  /*57a0*/  BSSY B1, `(.L_x_190) ;  /* 0x0000006000017945 */ /* 0x000fe80003800000 */
[----:B------:R0:W-:Y:S01]  /*57b0*/  @!P3 STG.E.U8 desc[UR38][R6.64+0x91], R35 ;  /* 0x000091230600b986 */ /* 0x0001e2000c101126 */
[----:B------:R-:W-:Y:S05]  /*57c0*/  @P6 BRA `(.L_x_191) ;  /* 0x00000000000c6947 */ /* 0x000fea0003800000 */
[----:B------:R-:W5:Y:S02]  /*57d0*/  LDG.E.U8 R114, desc[UR38][R2.64+0x98] ;  /* 0x0000982602727981 */ /* 0x000f64000c1e1100 */
[----:B-----5:R-:W-:-:S05]  /*57e0*/  PRMT R10, R114, 0x8880, RZ ;  /* 0x00008880720a7816 */ /* 0x020fca00000000ff */
[----:B------:R-:W-:-:S07]  /*57f0*/  IMAD R11, R10, R105, RZ ;  /* 0x000000690a0b7224 */ /* 0x000fce00078e02ff */
.L_x_191:
[----:B------:R-:W-:Y:S05]  /*5800*/  BSYNC B1 ;  /* 0x0000000000017941 */ /* 0x000fea0003800000 */
.L_x_190:
[----:B0-----:R-:W-:Y:S01]  /*5810*/  @!P6 IMAD R13, R36, R104, R11 ;  /* 0x00000068240de224 */ /* 0x001fe200078e020b */
[----:B------:R-:W-:Y:S04]  /*5820*/  BSSY B1, `(.L_x_192) ;  /* 0x0000006000017945 */ /* 0x000fe80003800000 */
[----:B------:R0:W-:Y:S01]  /*5830*/  @!P6 STG.E.U8 desc[UR38][R4.64+0x98], R13 ;  /* 0x0000980d0400e986 */ /* 0x0001e2000c101126 */
[----:B------:R-:W-:Y:S05]  /*5840*/  @P5 BRA `(.L_x_193) ;  /* 0x00000000000c5947 */ /* 0x000fea0003800000 */
[----:B------:R-:W5:Y:S02]  /*5850*/  LDG.E.U8 R114, desc[UR38][R2.64+0x99] ;  /* 0x0000992602727981 */ /* 0x000f64000c1e1100 */
[----:B-----5:R-:W-:-:S05]  /*5860*/  PRMT R10, R114, 0x8880, RZ ;  /* 0x00008880720a7816 */ /* 0x020fca00000000ff */
[----:B------:R-:W-:-:S07]  /*5870*/  IMAD R11, R10, R105, RZ ;  /* 0x000000690a0b7224 */ /* 0x000fce00078e02ff */
.L_x_193:
[----:B------:R-:W-:Y:S05]  /*5880*/  BSYNC B1 ;  /* 0x0000000000017941 */ /* 0x000fea0003800000 */
.L_x_192:
[----:B------:R-:W-:Y:S01]  /*5890*/  @!P5 IMAD R37, R37, R104, R11 ;  /* 0x000000682525d224 */ /* 0x000fe200078e020b */
[----:B------:R-:W-:Y:S04]  /*58a0*/  BSSY B1, `(.L_x_194) ;  /* 0x0000006000017945 */ /* 0x000fe80003800000 */
[----:B------:R0:W-:Y:S01]  /*58b0*/  @!P5 STG.E.U8 desc[UR38][R4.64+0x99], R37 ;  /* 0x000099250400d986 */ /* 0x0001e2000c101126 */
[----:B------:R-:W-:Y:S05]  /*58c0*/  @P2 BRA `(.L_x_195) ;  /* 0x00000000000c2947 */ /* 0x000fea0003800000 */
[----:B------:R-:W5:Y:S02]  /*58d0*/  LDG.E.U8 R114, desc[UR38][R8.64+0x98] ;  /* 0x0000982608727981 */ /* 0x000f64000c1e1100 */
[----:B-----5:R-:W-:-:S05]  /*58e0*/  PRMT R2, R114, 0x8880, RZ ;  /* 0x0000888072027816 */ /* 0x020fca00000000ff */
[----:B------:R-:W-:-:S07]  /*58f0*/  IMAD R11, R2, R105, RZ ;  /* 0x00000069020b7224 */ /* 0x000fce00078e02ff */
.L_x_195:
[----:B------:R-:W-:Y:S05]  /*5900*/  BSYNC B1 ;  /* 0x0000000000017941 */ /* 0x000fea0003800000 */
.L_x_194:
[----:B------:R-:W-:Y:S01]  /*5910*/  @!P2 IMAD R3, R38, R104, R11 ;  /* 0x000000682603a224 */ /* 0x000fe200078e020b */
[----:B------:R-:W-:Y:S01]  /*5920*/  ISETP.LT.OR P1, PT, R0, 0x9, !P1 ;  /* 0x000000090000780c */ /* 0x000fe20004f21670 */
[----:B------:R-:W-:Y:S03]  /*5930*/  BSSY B1, `(.L_x_196) ;  /* 0x0000006000017945 */ /* 0x000fe60003800000 */
[----:B------:R0:W-:Y:S09]  /*5940*/  @!P2 STG.E.U8 desc[UR38][R6.64+0x98], R3 ;  /* 0x000098030600a986 */ /* 0x0001f2000c101126 */
[----:B------:R-:W-:Y:S05]  /*5950*/  @P1 BRA `(.L_x_197) ;  /* 0x00000000000c1947 */ /* 0x000fea0003800000 */
[----:B------:R-:W5:Y:S02]  /*5960*/  LDG.E.U8 R114, desc[UR38][R8.64+0x99] ;  /* 0x0000992608727981 */ /* 0x000f64000c1e1100 */
[----:B-----5:R-:W-:-:S05]  /*5970*/  PRMT R0, R114, 0x8880, RZ ;  /* 0x0000888072007816 */ /* 0x020fca00000000ff */
[----:B------:R-:W-:-:S07]  /*5980*/  IMAD R11, R0, R105, RZ ;  /* 0x00000069000b7224 */ /* 0x000fce00078e02ff */
.L_x_197:
[----:B------:R-:W-:Y:S05]  /*5990*/  BSYNC B1 ;  /* 0x0000000000017941 */ /* 0x000fea0003800000 */
.L_x_196:
[----:B------:R-:W-:Y:S01]  /*59a0*/  IMAD R11, R39, R104, R11 ;  /* 0x00000068270b7224 */ /* 0x000fe200078e020b */
[----:B------:R-:W-:Y:S06]  /*59b0*/  @P1 BRA `(.L_x_198) ;  /* 0x0000001000681947 */ /* 0x000fec0003800000 */
[----:B------:R0:W-:Y:S01]  /*59c0*/  STG.E.U8 desc[UR38][R6.64+0x99], R11 ;  /* 0x0000990b06007986 */ /* 0x0001e2000c101126 */
[----:B------:R-:W-:Y:S05]  /*59d0*/  BRA `(.L_x_198) ;  /* 0x0000001000607947 */ /* 0x000fea0003800000 */
.L_x_37:
[C---:B------:R-:W-:Y:S02]  /*59e0*/  ISETP.GE.AND P1, PT, R10.reuse, 0x1, PT ;  /* 0x000000010a00780c */ /* 0x040fe40003f26270 */
[----:B------:R-:W-:Y:S02]  /*59f0*/  ISETP.GE.AND P4, PT, R10, 0x2, PT ;  /* 0x000000020a00780c */ /* 0x000fe40003f86270 */
[C---:B------:R-:W-:Y:S02]  /*5a00*/  ISETP.LT.OR P3, PT, R0.reuse, 0x1, !P1 ;  /* 0x000000010000780c */ /* 0x040fe40004f61670 */
[C---:B------:R-:W-:Y:S02]  /*5a10*/  ISETP.LT.OR P6, PT, R0.reuse, 0x1, !P4 ;  /* 0x000000010000780c */ /* 0x040fe400067c1670 */
[C---:B------:R-:W-:Y:S02]  /*5a20*/  ISETP.LT.OR P4, PT, R0.reuse, 0x9, !P4 ;  /* 0x000000090000780c */ /* 0x040fe40006781670 */
[----:B------:R-:W-:-:S02]  /*5a30*/  ISETP.LT.OR P1, PT, R0, 0x9, !P1 ;  /* 0x000000090000780c */ /* 0x000fc40004f21670 */
[----:B------:R-:W-:-:S04]  /*5a40*/  ISETP.GE.AND P2, PT, R10, 0x9, PT ;  /* 0x000000090a00780c */ /* 0x000fc80003f46270 */
[----:B------:R-:W-:Y:S01]  /*5a50*/  ISETP.LT.OR P0, PT, R0, 0x1, !P2 ;  /* 0x000000010000780c */ /* 0x000fe20005701670 */
[-C--:B------:R-:W-:Y:S01]  /*5a60*/  @!P3 IMAD R3, R88, R104.reuse, RZ ;  /* 0x000000685803b224 */ /* 0x080fe200078e02ff */
[----:B------:R-:W-:Y:S01]  /*5a70*/  ISETP.LT.OR P2, PT, R0, 0x9, !P2 ;  /* 0x000000090000780c */ /* 0x000fe20005741670 */
[-C--:B------:R-:W-:Y:S02]  /*5a80*/  @!P6 IMAD R89, R89, R104.reuse, RZ ;  /* 0x000000685959e224 */ /* 0x080fe400078e02ff */
[-C--:B------:R-:W-:Y:S01]  /*5a90*/  @!P4 IMAD R91, R91, R104.reuse, RZ ;  /* 0x000000685b5bc224 */ /* 0x080fe200078e02ff */
[----:B------:R0:W-:Y:S01]  /*5aa0*/  @!P3 STG.E.U8 desc[UR38][R4.64], R3 ;  /* 0x000000030400b986 */ /* 0x0001e2000c101126 */
[----:B------:R-:W-:Y:S01]  /*5ab0*/  ISETP.GE.AND P3, PT, R10, 0xa, PT ;  /* 0x0000000a0a00780c */ /* 0x000fe20003f66270 */
[----:B------:R-:W-:Y:S02]  /*5ac0*/  @!P1 IMAD R9, R90, R104, RZ ;  /* 0x000000685a099224 */ /* 0x000fe400078e02ff */
[----:B------:R-:W-:Y:S01]  /*5ad0*/  @!P6 STG.E.U8 desc[UR38][R4.64+0x1], R89 ;  /* 0x000001590400e986 */ /* 0x000fe2000c101126 */
[----:B------:R-:W-:-:S02]  /*5ae0*/  ISETP.LT.OR P5, PT, R0, 0x1, !P3 ;  /* 0x000000010000780c */ /* 0x000fc40005fa1670 */
[-C--:B------:R-:W-:Y:S01]  /*5af0*/  @!P0 IMAD R11, R92, R104.reuse, RZ ;  /* 0x000000685c0b8224 */ /* 0x080fe200078e02ff */
[----:B------:R-:W-:Y:S01]  /*5b00*/  @!P4 STG.E.U8 desc[UR38][R6.64+0x1], R91 ;  /* 0x0000015b0600c986 */ /* 0x000fe2000c101126 */
[----:B------:R-:W-:Y:S02]  /*5b10*/  ISETP.GE.AND P4, PT, R10, 0x12, PT ;  /* 0x000000120a00780c */ /* 0x000fe40003f86270 */
[----:B------:R-:W-:Y:S01]  /*5b20*/  ISETP.LT.OR P3, PT, R0, 0x9, !P3 ;  /* 0x000000090000780c */ /* 0x000fe20005f61670 */
[----:B------:R1:W-:Y:S01]  /*5b30*/  @!P1 STG.E.U8 desc[UR38][R6.64], R9 ;  /* 0x0000000906009986 */ /* 0x0003e2000c101126 */
[----:B------:R-:W-:Y:S01]  /*5b40*/  ISETP.GE.AND P1, PT, R10, 0x11, PT ;  /* 0x000000110a00780c */ /* 0x000fe20003f26270 */
[-C--:B0-----:R-:W-:Y:S01]  /*5b50*/  @!P2 IMAD R3, R94, R104.reuse, RZ ;  /* 0x000000685e03a224 */ /* 0x081fe200078e02ff */
[C---:B------:R-:W-:Y:S01]  /*5b60*/  ISETP.LT.OR P6, PT, R0.reuse, 0x1, !P4 ;  /* 0x000000010000780c */ /* 0x040fe200067c1670 */
[----:B------:R-:W-:Y:S01]  /*5b70*/  @!P0 STG.E.U8 desc[UR38][R4.64+0x8], R11 ;  /* 0x0000080b04008986 */ /* 0x000fe2000c101126 */
[C---:B------:R-:W-:Y:S01]  /*5b80*/  ISETP.LT.OR P0, PT, R0.reuse, 0x1, !P1 ;  /* 0x000000010000780c */ /* 0x040fe20004f01670 */
[----:B------:R-:W-:Y:S01]  /*5b90*/  @!P5 IMAD R93, R93, R104, RZ ;  /* 0x000000685d5dd224 */ /* 0x000fe200078e02ff */
[----:B------:R-:W-:-:S02]  /*5ba0*/  ISETP.LT.OR P1, PT, R0, 0x9, !P1 ;  /* 0x000000090000780c */ /* 0x000fc40004f21670 */
[----:B------:R-:W-:Y:S02]  /*5bb0*/  ISETP.LT.OR P4, PT, R0, 0x9, !P4 ;  /* 0x000000090000780c */ /* 0x000fe40006781670 */
[----:B------:R-:W-:Y:S01]  /*5bc0*/  @!P5 STG.E.U8 desc[UR38][R4.64+0x9], R93 ;  /* 0x0000095d0400d986 */ /* 0x000fe2000c101126 */
[----:B------:R-:W-:-:S03]  /*5bd0*/  @!P3 IMAD R95, R95, R104, RZ ;  /* 0x000000685f5fb224 */ /* 0x000fc600078e02ff */
[----:B------:R0:W-:Y:S01]  /*5be0*/  @!P2 STG.E.U8 desc[UR38][R6.64+0x8], R3 ;  /* 0x000008030600a986 */ /* 0x0001e2000c101126 */
[----:B------:R-:W-:Y:S01]  /*5bf0*/  ISETP.GE.AND P2, PT, R10, 0x19, PT ;  /* 0x000000190a00780c */ /* 0x000fe20003f46270 */
[-C--:B------:R-:W-:Y:S02]  /*5c00*/  @!P6 IMAD R97, R97, R104.reuse, RZ ;  /* 0x000000686161e224 */ /* 0x080fe400078e02ff */
[-C--:B-1----:R-:W-:Y:S01]  /*5c10*/  @!P0 IMAD R9, R96, R104.reuse, RZ ;  /* 0x0000006860098224 */ /* 0x082fe200078e02ff */
[----:B------:R-:W-:Y:S01]  /*5c20*/  ISETP.LT.OR P5, PT, R0, 0x1, !P2 ;  /* 0x000000010000780c */ /* 0x000fe200057a1670 */
[----:B------:R-:W-:Y:S01]  /*5c30*/  @!P3 STG.E.U8 desc[UR38][R6.64+0x9], R95 ;  /* 0x0000095f0600b986 */ /* 0x000fe2000c101126 */
[----:B------:R-:W-:Y:S01]  /*5c40*/  ISETP.GE.AND P3, PT, R10, 0x1a, PT ;  /* 0x0000001a0a00780c */ /* 0x000fe20003f66270 */
[-C--:B------:R-:W-:Y:S01]  /*5c50*/  @!P4 IMAD R99, R99, R104.reuse, RZ ;  /* 0x000000686363c224 */ /* 0x080fe200078e02ff */
[C---:B------:R-:W-:Y:S01]  /*5c60*/  ISETP.LT.OR P2, PT, R0.reuse, 0x9, !P2 ;  /* 0x000000090000780c */ /* 0x040fe20005741670 */
[----:B------:R-:W-:Y:S01]  /*5c70*/  @!P6 STG.E.U8 desc[UR38][R4.64+0x11], R97 ;  /* 0x000011610400e986 */ /* 0x000fe2000c101126 */
[----:B------:R-:W-:Y:S01]  /*5c80*/  ISETP.LT.OR P6, PT, R0, 0x1, !P3 ;  /* 0x000000010000780c */ /* 0x000fe20005fc1670 */
[----:B0-----:R-:W-:Y:S01]  /*5c90*/  @!P1 IMAD R3, R98, R104, RZ ;  /* 0x0000006862039224 */ /* 0x001fe200078e02ff */
[----:B------:R-:W-:Y:S01]  /*5ca0*/  ISETP.LT.OR P3, PT, R0, 0x9, !P3 ;  /* 0x000000090000780c */ /* 0x000fe20005f61670 */
[----:B------:R0:W-:Y:S01]  /*5cb0*/  @!P0 STG.E.U8 desc[UR38][R4.64+0x10], R9 ;  /* 0x0000100904008986 */ /* 0x0001e2000c101126 */
[----:B------:R-:W-:-:S03]  /*5cc0*/  ISETP.GE.AND P0, PT, R10, 0x21, PT ;  /* 0x000000210a00780c */ /* 0x000fc60003f06270 */
[----:B------:R-:W-:Y:S01]  /*5cd0*/  @!P5 IMAD R11, R100, R104, RZ ;  /* 0x00000068640bd224 */ /* 0x000fe200078e02ff */
[----:B------:R1:W-:Y:S01]  /*5ce0*/  @!P1 STG.E.U8 desc[UR38][R6.64+0x10], R3 ;  /* 0x0000100306009986 */ /* 0x0003e2000c101126 */
[----:B------:R-:W-:-:S03]  /*5cf0*/  ISETP.GE.AND P1, PT, R10, 0x22, PT ;  /* 0x000000220a00780c */ /* 0x000fc60003f26270 */
[----:B------:R-:W-:Y:S01]  /*5d00*/  @!P4 STG.E.U8 desc[UR38][R6.64+0x11], R99 ;  /* 0x000011630600c986 */ /* 0x000fe2000c101126 */
[C---:B------:R-:W-:Y:S01]  /*5d10*/  ISETP.LT.OR P4, PT, R0.reuse, 0x1, !P0 ;  /* 0x000000010000780c */ /* 0x040fe20004781670 */
[-C--:B------:R-:W-:Y:S01]  /*5d20*/  @!P6 IMAD R101, R101, R104.reuse, RZ ;  /* 0x000000686565e224 */ /* 0x080fe200078e02ff */
[C---:B------:R-:W-:Y:S01]  /*5d30*/  ISETP.LT.OR P0, PT, R0.reuse, 0x9, !P0 ;  /* 0x000000090000780c */ /* 0x040fe20004701670 */
[----:B------:R2:W-:Y:S01]  /*5d40*/  @!P5 STG.E.U8 desc[UR38][R4.64+0x18], R11 ;  /* 0x0000180b0400d986 */ /* 0x0005e2000c101126 */
[----:B------:R-:W-:Y:S01]  /*5d50*/  ISETP.LT.OR P5, PT, R0, 0x1, !P1 ;  /* 0x000000010000780c */ /* 0x000fe20004fa1670 */
[-C--:B0-----:R-:W-:Y:S01]  /*5d60*/  @!P2 IMAD R9, R102, R104.reuse, RZ ;  /* 0x000000686609a224 */ /* 0x081fe200078e02ff */
[----:B------:R-:W-:Y:S01]  /*5d70*/  ISETP.LT.OR P1, PT, R0, 0x9, !P1 ;  /* 0x000000090000780c */ /* 0x000fe20004f21670 */
[-C--:B------:R-:W-:Y:S01]  /*5d80*/  @!P3 IMAD R103, R103, R104.reuse, RZ ;  /* 0x000000686767b224 */ /* 0x080fe200078e02ff */
[----:B------:R-:W-:Y:S04]  /*5d90*/  @!P6 STG.E.U8 desc[UR38][R4.64+0x19], R101 ;  /* 0x000019650400e986 */ /* 0x000fe8000c101126 */
[----:B------:R0:W-:Y:S01]  /*5da0*/  @!P2 STG.E.U8 desc[UR38][R6.64+0x18], R9 ;  /* 0x000018090600a986 */ /* 0x0001e2000c101126 */
[-C--:B-1----:R-:W-:Y:S01]  /*5db0*/  @!P4 IMAD R3, R72, R104.reuse, RZ ;  /* 0x000000684803c224 */ /* 0x082fe200078e02ff */
[----:B------:R-:W-:Y:S01]  /*5dc0*/  ISETP.GE.AND P2, PT, R10, 0x29, PT ;  /* 0x000000290a00780c */ /* 0x000fe20003f46270 */
[-C--:B--2---:R-:W-:Y:S01]  /*5dd0*/  @!P0 IMAD R11, R74, R104.reuse, RZ ;  /* 0x000000684a0b8224 */ /* 0x084fe200078e02ff */
[----:B------:R-:W-:Y:S01]  /*5de0*/  @!P3 STG.E.U8 desc[UR38][R6.64+0x19], R103 ;  /* 0x000019670600b986 */ /* 0x000fe2000c101126 */
[----:B------:R-:W-:Y:S01]  /*5df0*/  ISETP.GE.AND P3, PT, R10, 0x2a, PT ;  /* 0x0000002a0a00780c */ /* 0x000fe20003f66270 */
[-C--:B------:R-:W-:Y:S01]  /*5e00*/  @!P5 IMAD R73, R73, R104.reuse, RZ ;  /* 0x000000684949d224 */ /* 0x080fe200078e02ff */
[C---:B------:R-:W-:Y:S01]  /*5e10*/  ISETP.LT.OR P6, PT, R0.reuse, 0x1, !P2 ;  /* 0x000000010000780c */ /* 0x040fe200057c1670 */
[----:B------:R1:W-:Y:S01]  /*5e20*/  @!P4 STG.E.U8 desc[UR38][R4.64+0x20], R3 ;  /* 0x000020030400c986 */ /* 0x0003e2000c101126 */
[C---:B------:R-:W-:Y:S01]  /*5e30*/  ISETP.LT.OR P4, PT, R0.reuse, 0x1, !P3 ;  /* 0x000000010000780c */ /* 0x040fe20005f81670 */
[----:B------:R-:W-:Y:S01]  /*5e40*/  @!P1 IMAD R75, R75, R104, RZ ;  /* 0x000000684b4b9224 */ /* 0x000fe200078e02ff */
[C---:B------:R-:W-:Y:S01]  /*5e50*/  ISETP.LT.OR P2, PT, R0.reuse, 0x9, !P2 ;  /* 0x000000090000780c */ /* 0x040fe20005741670 */
[----:B------:R-:W-:Y:S01]  /*5e60*/  @!P5 STG.E.U8 desc[UR38][R4.64+0x21], R73 ;  /* 0x000021490400d986 */ /* 0x000fe2000c101126 */
[----:B------:R-:W-:-:S02]  /*5e70*/  ISETP.LT.OR P3, PT, R0, 0x9, !P3 ;  /* 0x000000090000780c */ /* 0x000fc40005f61670 */
[C---:B------:R-:W-:Y:S01]  /*5e80*/  ISETP.GE.AND P5, PT, R10.reuse, 0x32, PT ;  /* 0x000000320a00780c */ /* 0x040fe20003fa6270 */
[----:B------:R2:W-:Y:S01]  /*5e90*/  @!P0 STG.E.U8 desc[UR38][R6.64+0x20], R11 ;  /* 0x0000200b06008986 */ /* 0x0005e2000c101126 */
[----:B------:R-:W-:-:S03]  /*5ea0*/  ISETP.GE.AND P0, PT, R10, 0x31, PT ;  /* 0x000000310a00780c */ /* 0x000fc60003f06270 */
[----:B------:R-:W-:Y:S01]  /*5eb0*/  @!P1 STG.E.U8 desc[UR38][R6.64+0x21], R75 ;  /* 0x0000214b06009986 */ /* 0x000fe2000c101126 */
[----:B------:R-:W-:Y:S01]  /*5ec0*/  ISETP.LT.OR P1, PT, R0, 0x1, !P0 ;  /* 0x000000010000780c */ /* 0x000fe20004721670 */
[-C--:B0-----:R-:W-:Y:S01]  /*5ed0*/  @!P6 IMAD R9, R76, R104.reuse, RZ ;  /* 0x000000684c09e224 */ /* 0x081fe200078e02ff */
[----:B------:R-:W-:Y:S01]  /*5ee0*/  ISETP.LT.OR P0, PT, R0, 0x9, !P0 ;  /* 0x000000090000780c */ /* 0x000fe20004701670 */
[-C--:B------:R-:W-:Y:S02]  /*5ef0*/  @!P4 IMAD R77, R77, R104.reuse, RZ ;  /* 0x000000684d4dc224 */ /* 0x080fe400078e02ff */
[-C--:B-1----:R-:W-:Y:S01]  /*5f00*/  @!P2 IMAD R3, R78, R104.reuse, RZ ;  /* 0x000000684e03a224 */ /* 0x082fe200078e02ff */
[----:B------:R0:W-:Y:S01]  /*5f10*/  @!P6 STG.E.U8 desc[UR38][R4.64+0x28], R9 ;  /* 0x000028090400e986 */ /* 0x0001e2000c101126 */
[----:B------:R-:W-:Y:S01]  /*5f20*/  @!P3 IMAD R79, R79, R104, RZ ;  /* 0x000000684f4fb224 */ /* 0x000fe200078e02ff */
[----:B------:R-:W-:Y:S02]  /*5f30*/  ISETP.LT.OR P6, PT, R0, 0x1, !P5 ;  /* 0x000000010000780c */ /* 0x000fe40006fc1670 */
[----:B------:R-:W-:Y:S01]  /*5f40*/  @!P4 STG.E.U8 desc[UR38][R4.64+0x29], R77 ;  /* 0x0000294d0400c986 */ /* 0x000fe2000c101126 */
[----:B------:R-:W-:-:S03]  /*5f50*/  ISETP.GE.AND P4, PT, R10, 0x39, PT ;  /* 0x000000390a00780c */ /* 0x000fc60003f86270 */
[----:B------:R1:W-:Y:S01]  /*5f60*/  @!P2 STG.E.U8 desc[UR38][R6.64+0x28], R3 ;  /* 0x000028030600a986 */ /* 0x0003e2000c101126 */
[----:B------:R-:W-:Y:S01]  /*5f70*/  ISETP.LT.OR P2, PT, R0, 0x9, !P5 ;  /* 0x000000090000780c */ /* 0x000fe20006f41670 */
[-C--:B--2---:R-:W-:Y:S01]  /*5f80*/  @!P0 IMAD R11, R82, R104.reuse, RZ ;  /* 0x00000068520b8224 */ /* 0x084fe200078e02ff */
[----:B------:R-:W-:Y:S01]  /*5f90*/  ISETP.LT.OR P5, PT, R0, 0x1, !P4 ;  /* 0x000000010000780c */ /* 0x000fe200067a1670 */
[-C--:B0-----:R-:W-:Y:S01]  /*5fa0*/  @!P1 IMAD R9, R80, R104.reuse, RZ ;  /* 0x0000006850099224 */ /* 0x081fe200078e02ff */
[----:B------:R-:W-:Y:S01]  /*5fb0*/  @!P3 STG.E.U8 desc[UR38][R6.64+0x29], R79 ;  /* 0x0000294f0600b986 */ /* 0x000fe2000c101126 */
[----:B------:R-:W-:Y:S01]  /*5fc0*/  ISETP.GE.AND P3, PT, R10, 0x3a, PT ;  /* 0x0000003a0a00780c */ /* 0x000fe20003f66270 */
[----:B------:R-:W-:Y:S01]  /*5fd0*/  @!P6 IMAD R81, R81, R104, RZ ;  /* 0x000000685151e224 */ /* 0x000fe200078e02ff */
[C---:B------:R-:W-:Y:S01]  /*5fe0*/  ISETP.LT.OR P4, PT, R0.reuse, 0x9, !P4 ;  /* 0x000000090000780c */ /* 0x040fe20006781670 */
[----:B------:R0:W-:Y:S01]  /*5ff0*/  @!P1 STG.E.U8 desc[UR38][R4.64+0x30], R9 ;  /* 0x0000300904009986 */ /* 0x0001e2000c101126 */
[----:B------:R-:W-:-:S02]  /*6000*/  ISETP.LT.OR P1, PT, R0, 0x1, !P3 ;  /* 0x000000010000780c */ /* 0x000fc40005f21670 */
[----:B------:R-:W-:Y:S01]  /*6010*/  ISETP.LT.OR P3, PT, R0, 0x9, !P3 ;  /* 0x000000090000780c */ /* 0x000fe20005f61670 */
[----:B------:R-:W-:Y:S01]  /*6020*/  @!P6 STG.E.U8 desc[UR38][R4.64+0x31], R81 ;  /* 0x000031510400e986 */ /* 0x000fe2000c101126 */
[-C--:B------:R-:W-:Y:S01]  /*6030*/  @!P2 IMAD R83, R83, R104.reuse, RZ ;  /* 0x000000685353a224 */ /* 0x080fe200078e02ff */
[----:B------:R-:W-:Y:S01]  /*6040*/  ISETP.GE.AND P6, PT, R10, 0x42, PT ;  /* 0x000000420a00780c */ /* 0x000fe20003fc6270 */
[----:B-1----:R-:W-:Y:S01]  /*6050*/  @!P5 IMAD R3, R84, R104, RZ ;  /* 0x000000685403d224 */ /* 0x002fe200078e02ff */
[----:B------:R-:W-:Y:S01]  /*6060*/  @!P0 STG.E.U8 desc[UR38][R6.64+0x30], R11 ;  /* 0x0000300b06008986 */ /* 0x000fe2000c101126 */
[----:B------:R-:W-:-:S03]  /*6070*/  ISETP.GE.AND P0, PT, R10, 0x41, PT ;  /* 0x000000410a00780c */ /* 0x000fc60003f06270 */
[----:B------:R-:W-:Y:S01]  /*6080*/  @!P2 STG.E.U8 desc[UR38][R6.64+0x31], R83 ;  /* 0x000031530600a986 */ /* 0x000fe2000c101126 */
[-C--:B0-----:R-:W-:Y:S01]  /*6090*/  @!P4 IMAD R9, R86, R104.reuse, RZ ;  /* 0x000000685609c224 */ /* 0x081fe200078e02ff */
[C---:B------:R-:W-:Y:S01]  /*60a0*/  ISETP.LT.OR P2, PT, R0.reuse, 0x1, !P0 ;  /* 0x000000010000780c */ /* 0x040fe20004741670 */
[-C--:B------:R-:W-:Y:S01]  /*60b0*/  @!P1 IMAD R85, R85, R104.reuse, RZ ;  /* 0x0000006855559224 */ /* 0x080fe200078e02ff */
[----:B------:R0:W-:Y:S01]  /*60c0*/  @!P5 STG.E.U8 desc[UR38][R4.64+0x38], R3 ;  /* 0x000038030400d986 */ /* 0x0001e2000c101126 */
[C---:B------:R-:W-:Y:S01]  /*60d0*/  ISETP.LT.OR P5, PT, R0.reuse, 0x1, !P6 ;  /* 0x000000010000780c */ /* 0x040fe200077a1670 */
[----:B------:R-:W-:Y:S01]  /*60e0*/  @!P3 IMAD R87, R87, R104, RZ ;  /* 0x000000685757b224 */ /* 0x000fe200078e02ff */
[----:B------:R-:W-:Y:S01]  /*60f0*/  ISETP.LT.OR P0, PT, R0, 0x9, !P0 ;  /* 0x000000090000780c */ /* 0x000fe20004701670 */
[----:B------:R-:W-:Y:S01]  /*6100*/  @!P1 STG.E.U8 desc[UR38][R4.64+0x39], R85 ;  /* 0x0000395504009986 */ /* 0x000fe2000c101126 */
[----:B------:R-:W-:-:S03]  /*6110*/  ISETP.GE.AND P1, PT, R10, 0x49, PT ;  /* 0x000000490a00780c */ /* 0x000fc60003f26270 */
[----:B------:R1:W-:Y:S01]  /*6120*/  @!P4 STG.E.U8 desc[UR38][R6.64+0x38], R9 ;  /* 0x000038090600c986 */ /* 0x0003e2000c101126 */
[C---:B------:R-:W-:Y:S02]  /*6130*/  ISETP.LT.OR P4, PT, R0.reuse, 0x9, !P6 ;  /* 0x000000090000780c */ /* 0x040fe40007781670 */
[----:B------:R-:W-:Y:S01]  /*6140*/  ISETP.LT.OR P6, PT, R0, 0x1, !P1 ;  /* 0x000000010000780c */ /* 0x000fe20004fc1670 */
[----:B------:R-:W-:Y:S01]  /*6150*/  @!P3 STG.E.U8 desc[UR38][R6.64+0x39], R87 ;  /* 0x000039570600b986 */ /* 0x000fe2000c101126 */
[----:B------:R-:W-:Y:S01]  /*6160*/  ISETP.GE.AND P3, PT, R10, 0x4a, PT ;  /* 0x0000004a0a00780c */ /* 0x000fe20003f66270 */
[-C--:B------:R-:W-:Y:S01]  /*6170*/  @!P5 IMAD R57, R57, R104.reuse, RZ ;  /* 0x000000683939d224 */ /* 0x080fe200078e02ff */
[----:B------:R-:W-:Y:S01]  /*6180*/  ISETP.LT.OR P1, PT, R0, 0x9, !P1 ;  /* 0x000000090000780c */ /* 0x000fe20004f21670 */
[-C--:B0-----:R-:W-:Y:S02]  /*6190*/  @!P2 IMAD R3, R56, R104.reuse, RZ ;  /* 0x000000683803a224 */ /* 0x081fe400078e02ff */
[----:B------:R-:W-:Y:S01]  /*61a0*/  @!P0 IMAD R11, R58, R104, RZ ;  /* 0x000000683a0b8224 */ /* 0x000fe200078e02ff */
[----:B------:R-:W-:Y:S01]  /*61b0*/  @!P5 STG.E.U8 desc[UR38][R4.64+0x41], R57 ;  /* 0x000041390400d986 */ /* 0x000fe2000c101126 */
[----:B------:R-:W-:-:S02]  /*61c0*/  ISETP.LT.OR P5, PT, R0, 0x1, !P3 ;  /* 0x000000010000780c */ /* 0x000fc40005fa1670 */
[-C--:B------:R-:W-:Y:S01]  /*61d0*/  @!P4 IMAD R59, R59, R104.reuse, RZ ;  /* 0x000000683b3bc224 */ /* 0x080fe200078e02ff */
[----:B------:R0:W-:Y:S01]  /*61e0*/  @!P2 STG.E.U8 desc[UR38][R4.64+0x40], R3 ;  /* 0x000040030400a986 */ /* 0x0001e2000c101126 */
[-C--:B-1----:R-:W-:Y:S01]  /*61f0*/  @!P6 IMAD R9, R60, R104.reuse, RZ ;  /* 0x000000683c09e224 */ /* 0x082fe200078e02ff */
[----:B------:R-:W-:Y:S02]  /*6200*/  ISETP.LT.OR P3, PT, R0, 0x9, !P3 ;  /* 0x000000090000780c */ /* 0x000fe40005f61670 */
[----:B------:R-:W-:Y:S01]  /*6210*/  @!P0 STG.E.U8 desc[UR38][R6.64+0x40], R11 ;  /* 0x0000400b06008986 */ /* 0x000fe2000c101126 */
[C---:B------:R-:W-:Y:S02]  /*6220*/  ISETP.GE.AND P0, PT, R10.reuse, 0x51, PT ;  /* 0x000000510a00780c */ /* 0x040fe40003f06270 */
[----:B------:R-:W-:Y:S01]  /*6230*/  ISETP.GE.AND P2, PT, R10, 0x52, PT ;  /* 0x000000520a00780c */ /* 0x000fe20003f46270 */
[----:B------:R-:W-:Y:S02]  /*6240*/  @!P4 STG.E.U8 desc[UR38][R6.64+0x41], R59 ;  /* 0x0000413b0600c986 */ /* 0x000fe4000c101126 */
[-C--:B------:R-:W-:Y:S01]  /*6250*/  @!P5 IMAD R61, R61, R104.reuse, RZ ;  /* 0x000000683d3dd224 */ /* 0x080fe200078e02ff */
[C---:B------:R-:W-:Y:S01]  /*6260*/  ISETP.LT.OR P4, PT, R0.reuse, 0x1, !P2 ;  /* 0x000000010000780c */ /* 0x040fe20005781670 */
[----:B------:R1:W-:Y:S01]  /*6270*/  @!P6 STG.E.U8 desc[UR38][R4.64+0x48], R9 ;  /* 0x000048090400e986 */ /* 0x0003e2000c101126 */
[----:B------:R-:W-:Y:S01]  /*6280*/  ISETP.LT.OR P6, PT, R0, 0x1, !P0 ;  /* 0x000000010000780c */ /* 0x000fe200047c1670 */
[-C--:B0-----:R-:W-:Y:S01]  /*6290*/  @!P1 IMAD R3, R62, R104.reuse, RZ ;  /* 0x000000683e039224 */ /* 0x081fe200078e02ff */
[----:B------:R-:W-:Y:S01]  /*62a0*/  ISETP.LT.OR P0, PT, R0, 0x9, !P0 ;  /* 0x000000090000780c */ /* 0x000fe20004701670 */
[----:B------:R-:W-:Y:S01]  /*62b0*/  @!P3 IMAD R63, R63, R104, RZ ;  /* 0x000000683f3fb224 */ /* 0x000fe200078e02ff */
[----:B------:R-:W-:Y:S01]  /*62c0*/  @!P5 STG.E.U8 desc[UR38][R4.64+0x49], R61 ;  /* 0x0000493d0400d986 */ /* 0x000fe2000c101126 */
[----:B------:R-:W-:-:S02]  /*62d0*/  ISETP.GE.AND P5, PT, R10, 0x59, PT ;  /* 0x000000590a00780c */ /* 0x000fc40003fa6270 */
[C---:B------:R-:W-:Y:S01]  /*62e0*/  ISETP.LT.OR P2, PT, R0.reuse, 0x9, !P2 ;  /* 0x000000090000780c */ /* 0x040fe20005741670 */
[----:B------:R-:W-:Y:S01]  /*62f0*/  @!P3 STG.E.U8 desc[UR38][R6.64+0x49], R63 ;  /* 0x0000493f0600b986 */ /* 0x000fe2000c101126 */
[----:B------:R-:W-:Y:S02]  /*6300*/  ISETP.LT.OR P3, PT, R0, 0x1, !P5 ;  /* 0x000000010000780c */ /* 0x000fe40006f61670 */
[-C--:B------:R-:W-:Y:S01]  /*6310*/  @!P4 IMAD R65, R65, R104.reuse, RZ ;  /* 0x000000684141c224 */ /* 0x080fe200078e02ff */
[----:B------:R0:W-:Y:S01]  /*6320*/  @!P1 STG.E.U8 desc[UR38][R6.64+0x48], R3 ;  /* 0x0000480306009986 */ /* 0x0001e2000c101126 */
[-C--:B-1----:R-:W-:Y:S01]  /*6330*/  @!P6 IMAD R9, R64, R104.reuse, RZ ;  /* 0x000000684009e224 */ /* 0x082fe200078e02ff */
[----:B------:R-:W-:Y:S01]  /*6340*/  ISETP.GE.AND P1, PT, R10, 0x5a, PT ;  /* 0x0000005a0a00780c */ /* 0x000fe20003f26270 */
[----:B------:R-:W-:Y:S01]  /*6350*/  @!P0 IMAD R11, R66, R104, RZ ;  /* 0x00000068420b8224 */ /* 0x000fe200078e02ff */
[----:B------:R-:W-:Y:S01]  /*6360*/  @!P4 STG.E.U8 desc[UR38][R4.64+0x51], R65 ;  /* 0x000051410400c986 */ /* 0x000fe2000c101126 */
[----:B------:R-:W-:-:S03]  /*6370*/  ISETP.LT.OR P5, PT, R0, 0x9, !P5 ;  /* 0x000000090000780c */ /* 0x000fc60006fa1670 */
[----:B------:R1:W-:Y:S01]  /*6380*/  @!P6 STG.E.U8 desc[UR38][R4.64+0x50], R9 ;  /* 0x000050090400e986 */ /* 0x0003e2000c101126 */
[C---:B------:R-:W-:Y:S01]  /*6390*/  ISETP.LT.OR P6, PT, R0.reuse, 0x1, !P1 ;  /* 0x000000010000780c */ /* 0x040fe20004fc1670 */
[-C--:B------:R-:W-:Y:S01]  /*63a0*/  @!P2 IMAD R67, R67, R104.reuse, RZ ;  /* 0x000000684343a224 */ /* 0x080fe200078e02ff */
[----:B------:R-:W-:Y:S01]  /*63b0*/  ISETP.LT.OR P1, PT, R0, 0x9, !P1 ;  /* 0x000000090000780c */ /* 0x000fe20004f21670 */
[----:B------:R2:W-:Y:S01]  /*63c0*/  @!P0 STG.E.U8 desc[UR38][R6.64+0x50], R11 ;  /* 0x0000500b06008986 */ /* 0x0005e2000c101126 */
[----:B------:R-:W-:Y:S01]  /*63d0*/  ISETP.GE.AND P0, PT, R10, 0x61, PT ;  /* 0x000000610a00780c */ /* 0x000fe20003f06270 */
[-C--:B0-----:R-:W-:Y:S02]  /*63e0*/  @!P3 IMAD R3, R68, R104.reuse, RZ ;  /* 0x000000684403b224 */ /* 0x081fe400078e02ff */
[----:B------:R-:W-:Y:S01]  /*63f0*/  @!P2 STG.E.U8 desc[UR38][R6.64+0x51], R67 ;  /* 0x000051430600a986 */ /* 0x000fe2000c101126 */
[----:B------:R-:W-:Y:S02]  /*6400*/  ISETP.LT.OR P4, PT, R0, 0x1, !P0 ;  /* 0x000000010000780c */ /* 0x000fe40004781670 */
[----:B------:R-:W-:Y:S01]  /*6410*/  ISETP.GE.AND P2, PT, R10, 0x62, PT ;  /* 0x000000620a00780c */ /* 0x000fe20003f46270 */
[----:B------:R0:W-:Y:S01]  /*6420*/  @!P3 STG.E.U8 desc[UR38][R4.64+0x58], R3 ;  /* 0x000058030400b986 */ /* 0x0001e2000c101126 */
[C---:B------:R-:W-:Y:S01]  /*6430*/  ISETP.LT.OR P0, PT, R0.reuse, 0x9, !P0 ;  /* 0x000000090000780c */ /* 0x040fe20004701670 */
[-C--:B------:R-:W-:Y:S01]  /*6440*/  @!P6 IMAD R69, R69, R104.reuse, RZ ;  /* 0x000000684545e224 */ /* 0x080fe200078e02ff */
[C---:B------:R-:W-:Y:S01]  /*6450*/  ISETP.LT.OR P3, PT, R0.reuse, 0x1, !P2 ;  /* 0x000000010000780c */ /* 0x040fe20005761670 */
[-C--:B------:R-:W-:Y:S01]  /*6460*/  @!P1 IMAD R71, R71, R104.reuse, RZ ;  /* 0x0000006847479224 */ /* 0x080fe200078e02ff */
[----:B------:R-:W-:Y:S01]  /*6470*/  ISETP.LT.OR P2, PT, R0, 0x9, !P2 ;  /* 0x000000090000780c */ /* 0x000fe20005741670 */
[----:B-1----:R-:W-:Y:S01]  /*6480*/  @!P5 IMAD R9, R70, R104, RZ ;  /* 0x000000684609d224 */ /* 0x002fe200078e02ff */
[----:B------:R-:W-:Y:S01]  /*6490*/  @!P6 STG.E.U8 desc[UR38][R4.64+0x59], R69 ;  /* 0x000059450400e986 */ /* 0x000fe2000c101126 */
[----:B------:R-:W-:-:S02]  /*64a0*/  ISETP.GE.AND P6, PT, R10, 0x69, PT ;  /* 0x000000690a00780c */ /* 0x000fc40003fc6270 */
[-C--:B--2---:R-:W-:Y:S01]  /*64b0*/  @!P4 IMAD R11, R40, R104.reuse, RZ ;  /* 0x00000068280bc224 */ /* 0x084fe200078e02ff */
[----:B------:R-:W-:Y:S01]  /*64c0*/  @!P1 STG.E.U8 desc[UR38][R6.64+0x59], R71 ;  /* 0x0000594706009986 */ /* 0x000fe2000c101126 */
[----:B------:R-:W-:Y:S02]  /*64d0*/  ISETP.GE.AND P1, PT, R10, 0x6a, PT ;  /* 0x0000006a0a00780c */ /* 0x000fe40003f26270 */
[-C--:B0-----:R-:W-:Y:S01]  /*64e0*/  @!P0 IMAD R3, R42, R104.reuse, RZ ;  /* 0x000000682a038224 */ /* 0x081fe200078e02ff */
[----:B------:R0:W-:Y:S01]  /*64f0*/  @!P5 STG.E.U8 desc[UR38][R6.64+0x58], R9 ;  /* 0x000058090600d986 */ /* 0x0001e2000c101126 */
[C---:B------:R-:W-:Y:S01]  /*6500*/  ISETP.LT.OR P5, PT, R0.reuse, 0x1, !P6 ;  /* 0x000000010000780c */ /* 0x040fe200077a1670 */
[-C--:B------:R-:W-:Y:S01]  /*6510*/  @!P3 IMAD R41, R41, R104.reuse, RZ ;  /* 0x000000682929b224 */ /* 0x080fe200078e02ff */
[C---:B------:R-:W-:Y:S01]  /*6520*/  ISETP.LT.OR P6, PT, R0.reuse, 0x9, !P6 ;  /* 0x000000090000780c */ /* 0x040fe200077c1670 */
[----:B------:R-:W-:Y:S01]  /*6530*/  @!P4 STG.E.U8 desc[UR38][R4.64+0x60], R11 ;  /* 0x0000600b0400c986 */ /* 0x000fe2000c101126 */
[C---:B------:R-:W-:Y:S01]  /*6540*/  ISETP.LT.OR P4, PT, R0.reuse, 0x1, !P1 ;  /* 0x000000010000780c */ /* 0x040fe20004f81670 */
[-C--:B------:R-:W-:Y:S01]  /*6550*/  @!P2 IMAD R43, R43, R104.reuse, RZ ;  /* 0x000000682b2ba224 */ /* 0x080fe200078e02ff */
[----:B------:R-:W-:Y:S01]  /*6560*/  ISETP.LT.OR P1, PT, R0, 0x9, !P1 ;  /* 0x000000090000780c */ /* 0x000fe20004f21670 */
[----:B------:R-:W-:Y:S04]  /*6570*/  @!P3 STG.E.U8 desc[UR38][R4.64+0x61], R41 ;  /* 0x000061290400b986 */ /* 0x000fe8000c101126 */
[----:B------:R1:W-:Y:S01]  /*6580*/  @!P0 STG.E.U8 desc[UR38][R6.64+0x60], R3 ;  /* 0x0000600306008986 */ /* 0x0003e2000c101126 */
[----:B------:R-:W-:Y:S01]  /*6590*/  ISETP.GE.AND P0, PT, R10, 0x71, PT ;  /* 0x000000710a00780c */ /* 0x000fe20003f06270 */
[----:B0-----:R-:W-:-:S02]  /*65a0*/  @!P5 IMAD R9, R44, R104, RZ ;  /* 0x000000682c09d224 */ /* 0x001fc400078e02ff */
[----:B------:R-:W-:Y:S01]  /*65b0*/  @!P2 STG.E.U8 desc[UR38][R6.64+0x61], R43 ;  /* 0x0000612b0600a986 */ /* 0x000fe2000c101126 */
[----:B------:R-:W-:Y:S01]  /*65c0*/  ISETP.GE.AND P2, PT, R10, 0x72, PT ;  /* 0x000000720a00780c */ /* 0x000fe20003f46270 */
[-C--:B------:R-:W-:Y:S01]  /*65d0*/  @!P4 IMAD R45, R45, R104.reuse, RZ ;  /* 0x000000682d2dc224 */ /* 0x080fe200078e02ff */
[C---:B------:R-:W-:Y:S01]  /*65e0*/  ISETP.LT.OR P3, PT, R0.reuse, 0x1, !P0 ;  /* 0x000000010000780c */ /* 0x040fe20004761670 */
[----:B------:R0:W-:Y:S01]  /*65f0*/  @!P5 STG.E.U8 desc[UR38][R4.64+0x68], R9 ;  /* 0x000068090400d986 */ /* 0x0001e2000c101126 */
[C---:B------:R-:W-:Y:S01]  /*6600*/  ISETP.LT.OR P5, PT, R0.reuse, 0x1, !P2 ;  /* 0x000000010000780c */ /* 0x040fe200057a1670 */
[-C--:B------:R-:W-:Y:S01]  /*6610*/  @!P1 IMAD R47, R47, R104.reuse, RZ ;  /* 0x000000682f2f9224 */ /* 0x080fe200078e02ff */
[----:B------:R-:W-:Y:S01]  /*6620*/  ISETP.LT.OR P0, PT, R0, 0x9, !P0 ;  /* 0x000000090000780c */ /* 0x000fe20004701670 */
[----:B-1----:R-:W-:Y:S01]  /*6630*/  @!P6 IMAD R3, R46, R104, RZ ;  /* 0x000000682e03e224 */ /* 0x002fe200078e02ff */
[----:B------:R-:W-:Y:S01]  /*6640*/  @!P4 STG.E.U8 desc[UR38][R4.64+0x69], R45 ;  /* 0x0000692d0400c986 */ /* 0x000fe2000c101126 */
[----:B------:R-:W-:-:S02]  /*6650*/  ISETP.GE.AND P4, PT, R10, 0x79, PT ;  /* 0x000000790a00780c */ /* 0x000fc40003f86270 */
[C---:B------:R-:W-:Y:S01]  /*6660*/  ISETP.LT.OR P2, PT, R0.reuse, 0x9, !P2 ;  /* 0x000000090000780c */ /* 0x040fe20005741670 */
[----:B------:R1:W-:Y:S01]  /*6670*/  @!P6 STG.E.U8 desc[UR38][R6.64+0x68], R3 ;  /* 0x000068030600e986 */ /* 0x0003e2000c101126 */
[----:B------:R-:W-:Y:S02]  /*6680*/  ISETP.LT.OR P6, PT, R0, 0x1, !P4 ;  /* 0x000000010000780c */ /* 0x000fe400067c1670 */
[-C--:B------:R-:W-:Y:S01]  /*6690*/  @!P3 IMAD R11, R48, R104.reuse, RZ ;  /* 0x00000068300bb224 */ /* 0x080fe200078e02ff */
[----:B------:R-:W-:Y:S01]  /*66a0*/  @!P1 STG.E.U8 desc[UR38][R6.64+0x69], R47 ;  /* 0x0000692f06009986 */ /* 0x000fe2000c101126 */
[-C--:B------:R-:W-:Y:S01]  /*66b0*/  @!P5 IMAD R49, R49, R104.reuse, RZ ;  /* 0x000000683131d224 */ /* 0x080fe200078e02ff */
[----:B------:R-:W-:Y:S01]  /*66c0*/  ISETP.GE.AND P1, PT, R10, 0x81, PT ;  /* 0x000000810a00780c */ /* 0x000fe20003f26270 */
[----:B0-----:R-:W-:Y:S01]  /*66d0*/  @!P0 IMAD R9, R50, R104, RZ ;  /* 0x0000006832098224 */ /* 0x001fe200078e02ff */
[----:B------:R0:W-:Y:S01]  /*66e0*/  @!P3 STG.E.U8 desc[UR38][R4.64+0x70], R11 ;  /* 0x0000700b0400b986 */ /* 0x0001e2000c101126 */
[----:B------:R-:W-:-:S02]  /*66f0*/  ISETP.GE.AND P3, PT, R10, 0x7a, PT ;  /* 0x0000007a0a00780c */ /* 0x000fc40003f66270 */
[C---:B------:R-:W-:Y:S01]  /*6700*/  ISETP.LT.OR P4, PT, R0.reuse, 0x9, !P4 ;  /* 0x000000090000780c */ /* 0x040fe20006781670 */
[-C--:B------:R-:W-:Y:S01]  /*6710*/  @!P2 IMAD R51, R51, R104.reuse, RZ ;  /* 0x000000683333a224 */ /* 0x080fe200078e02ff */
[----:B------:R-:W-:Y:S01]  /*6720*/  @!P5 STG.E.U8 desc[UR38][R4.64+0x71], R49 ;  /* 0x000071310400d986 */ /* 0x000fe2000c101126 */
[----:B------:R-:W-:Y:S01]  /*6730*/  ISETP.LT.OR P5, PT, R0, 0x1, !P3 ;  /* 0x000000010000780c */ /* 0x000fe20005fa1670 */
[----:B-1----:R-:W-:Y:S01]  /*6740*/  @!P6 IMAD R3, R52, R104, RZ ;  /* 0x000000683403e224 */ /* 0x002fe200078e02ff */
[C---:B------:R-:W-:Y:S01]  /*6750*/  ISETP.LT.OR P3, PT, R0.reuse, 0x9, !P3 ;  /* 0x000000090000780c */ /* 0x040fe20005f61670 */
[----:B------:R1:W-:Y:S01]  /*6760*/  @!P0 STG.E.U8 desc[UR38][R6.64+0x70], R9 ;  /* 0x0000700906008986 */ /* 0x0003e2000c101126 */
[C---:B------:R-:W-:Y:S02]  /*6770*/  ISETP.LT.OR P0, PT, R0.reuse, 0x1, !P1 ;  /* 0x000000010000780c */ /* 0x040fe40004f01670 */
[----:B------:R-:W-:Y:S01]  /*6780*/  ISETP.LT.OR P1, PT, R0, 0x9, !P1 ;  /* 0x000000090000780c */ /* 0x000fe20004f21670 */
[----:B------:R-:W-:Y:S01]  /*6790*/  @!P2 STG.E.U8 desc[UR38][R6.64+0x71], R51 ;  /* 0x000071330600a986 */ /* 0x000fe2000c101126 */
[----:B------:R-:W-:-:S02]  /*67a0*/  ISETP.GE.AND P2, PT, R10, 0x82, PT ;  /* 0x000000820a00780c */ /* 0x000fc40003f46270 */
[-C--:B0-----:R-:W-:Y:S01]  /*67b0*/  @!P4 IMAD R11, R54, R104.reuse, RZ ;  /* 0x00000068360bc224 */ /* 0x081fe200078e02ff */
[----:B------:R0:W-:Y:S01]  /*67c0*/  @!P6 STG.E.U8 desc[UR38][R4.64+0x78], R3 ;  /* 0x000078030400e986 */ /* 0x0001e2000c101126 */
[C---:B------:R-:W-:Y:S01]  /*67d0*/  ISETP.LT.OR P6, PT, R0.reuse, 0x1, !P2 ;  /* 0x000000010000780c */ /* 0x040fe200057c1670 */
[-C--:B------:R-:W-:Y:S01]  /*67e0*/  @!P5 IMAD R53, R53, R104.reuse, RZ ;  /* 0x000000683535d224 */ /* 0x080fe200078e02ff */
[----:B------:R-:W-:Y:S01]  /*67f0*/  ISETP.LT.OR P2, PT, R0, 0x9, !P2 ;  /* 0x000000090000780c */ /* 0x000fe20005741670 */
[-C--:B------:R-:W-:Y:S02]  /*6800*/  @!P3 IMAD R55, R55, R104.reuse, RZ ;  /* 0x000000683737b224 */ /* 0x080fe400078e02ff */
[-C--:B-1----:R-:W-:Y:S01]  /*6810*/  @!P0 IMAD R9, R24, R104.reuse, RZ ;  /* 0x0000006818098224 */ /* 0x082fe200078e02ff */
[----:B------:R-:W-:Y:S04]  /*6820*/  @!P5 STG.E.U8 desc[UR38][R4.64+0x79], R53 ;  /* 0x000079350400d986 */ /* 0x000fe8000c101126 */
[----:B------:R-:W-:Y:S01]  /*6830*/  @!P4 STG.E.U8 desc[UR38][R6.64+0x78], R11 ;  /* 0x0000780b0600c986 */ /* 0x000fe2000c101126 */
[----:B0-----:R-:W-:-:S02]  /*6840*/  @!P1 IMAD R3, R26, R104, RZ ;  /* 0x000000681a039224 */ /* 0x001fc400078e02ff */
[-C--:B------:R-:W-:Y:S01]  /*6850*/  @!P6 IMAD R25, R25, R104.reuse, RZ ;  /* 0x000000681919e224 */ /* 0x080fe200078e02ff */
[----:B------:R-:W-:Y:S01]  /*6860*/  @!P3 STG.E.U8 desc[UR38][R6.64+0x79], R55 ;  /* 0x000079370600b986 */ /* 0x000fe2000c101126 */
[C---:B------:R-:W-:Y:S01]  /*6870*/  ISETP.GE.AND P3, PT, R10.reuse, 0x89, PT ;  /* 0x000000890a00780c */ /* 0x040fe20003f66270 */
[----:B------:R-:W-:Y:S02]  /*6880*/  @!P2 IMAD R27, R27, R104, RZ ;  /* 0x000000681b1ba224 */ /* 0x000fe400078e02ff */
[----:B------:R0:W-:Y:S01]  /*6890*/  @!P0 STG.E.U8 desc[UR38][R4.64+0x80], R9 ;  /* 0x0000800904008986 */ /* 0x0001e2000c101126 */
[----:B------:R-:W-:Y:S02]  /*68a0*/  ISETP.GE.AND P0, PT, R10, 0x8a, PT ;  /* 0x0000008a0a00780c */ /* 0x000fe40003f06270 */
[C---:B------:R-:W-:Y:S01]  /*68b0*/  ISETP.LT.OR P4, PT, R0.reuse, 0x1, !P3 ;  /* 0x000000010000780c */ /* 0x040fe20005f81670 */
[----:B------:R-:W-:Y:S01]  /*68c0*/  @!P6 STG.E.U8 desc[UR38][R4.64+0x81], R25 ;  /* 0x000081190400e986 */ /* 0x000fe2000c101126 */
[----:B------:R-:W-:-:S02]  /*68d0*/  ISETP.LT.OR P5, PT, R0, 0x1, !P0 ;  /* 0x000000010000780c */ /* 0x000fc400047a1670 */
[----:B------:R-:W-:Y:S01]  /*68e0*/  ISETP.GE.AND P6, PT, R10, 0x91, PT ;  /* 0x000000910a00780c */ /* 0x000fe20003fc6270 */
[----:B------:R1:W-:Y:S01]  /*68f0*/  @!P1 STG.E.U8 desc[UR38][R6.64+0x80], R3 ;  /* 0x0000800306009986 */ /* 0x0003e2000c101126 */
[C---:B------:R-:W-:Y:S02]  /*6900*/  ISETP.LT.OR P0, PT, R0.reuse, 0x9, !P0 ;  /* 0x000000090000780c */ /* 0x040fe40004701670 */
[C---:B------:R-:W-:Y:S01]  /*6910*/  ISETP.LT.OR P3, PT, R0.reuse, 0x9, !P3 ;  /* 0x000000090000780c */ /* 0x040fe20005f61670 */
[----:B------:R-:W-:Y:S01]  /*6920*/  @!P2 STG.E.U8 desc[UR38][R6.64+0x81], R27 ;  /* 0x0000811b0600a986 */ /* 0x000fe2000c101126 */
[----:B------:R-:W-:Y:S02]  /*6930*/  ISETP.LT.OR P1, PT, R0, 0x1, !P6 ;  /* 0x000000010000780c */ /* 0x000fe40007721670 */
[----:B------:R-:W-:Y:S01]  /*6940*/  ISETP.GE.AND P2, PT, R10, 0x92, PT ;  /* 0x000000920a00780c */ /* 0x000fe20003f46270 */
[-C--:B0-----:R-:W-:Y:S01]  /*6950*/  @!P4 IMAD R9, R28, R104.reuse, RZ ;  /* 0x000000681c09c224 */ /* 0x081fe200078e02ff */
[----:B------:R-:W-:Y:S01]  /*6960*/  ISETP.LT.OR P6, PT, R0, 0x9, !P6 ;  /* 0x000000090000780c */ /* 0x000fe200077c1670 */
[----:B------:R-:W-:-:S03]  /*6970*/  @!P5 IMAD R29, R29, R104, RZ ;  /* 0x000000681d1dd224 */ /* 0x000fc600078e02ff */
[----:B------:R0:W-:Y:S01]  /*6980*/  @!P4 STG.E.U8 desc[UR38][R4.64+0x88], R9 ;  /* 0x000088090400c986 */ /* 0x0001e2000c101126 */
[-C--:B------:R-:W-:Y:S01]  /*6990*/  @!P0 IMAD R31, R31, R104.reuse, RZ ;  /* 0x000000681f1f8224 */ /* 0x080fe200078e02ff */
[----:B------:R-:W-:Y:S01]  /*69a0*/  ISETP.GE.AND P4, PT, R10, 0x9a, PT ;  /* 0x0000009a0a00780c */ /* 0x000fe20003f86270 */
[-C--:B-1----:R-:W-:Y:S01]  /*69b0*/  @!P3 IMAD R3, R30, R104.reuse, RZ ;  /* 0x000000681e03b224 */ /* 0x082fe200078e02ff */
[----:B------:R-:W-:Y:S01]  /*69c0*/  @!P5 STG.E.U8 desc[UR38][R4.64+0x89], R29 ;  /* 0x0000891d0400d986 */ /* 0x000fe2000c101126 */
[-C--:B------:R-:W-:Y:S01]  /*69d0*/  @!P1 IMAD R11, R32, R104.reuse, RZ ;  /* 0x00000068200b9224 */ /* 0x080fe200078e02ff */
[----:B------:R-:W-:Y:S02]  /*69e0*/  ISETP.GE.AND P5, PT, R10, 0x99, PT ;  /* 0x000000990a00780c */ /* 0x000fe40003fa6270 */
[----:B------:R-:W-:Y:S01]  /*69f0*/  @!P0 STG.E.U8 desc[UR38][R6.64+0x89], R31 ;  /* 0x0000891f06008986 */ /* 0x000fe2000c101126 */
[C---:B------:R-:W-:Y:S02]  /*6a00*/  ISETP.LT.OR P0, PT, R0.reuse, 0x1, !P2 ;  /* 0x000000010000780c */ /* 0x040fe40005701670 */
[C---:B------:R-:W-:Y:S01]  /*6a10*/  ISETP.LT.OR P2, PT, R0.reuse, 0x9, !P2 ;  /* 0x000000090000780c */ /* 0x040fe20005741670 */
[----:B------:R1:W-:Y:S01]  /*6a20*/  @!P3 STG.E.U8 desc[UR38][R6.64+0x88], R3 ;  /* 0x000088030600b986 */ /* 0x0003e2000c101126 */
[----:B------:R-:W-:Y:S01]  /*6a30*/  ISETP.LT.OR P3, PT, R0, 0x1, !P4 ;  /* 0x000000010000780c */ /* 0x000fe20006761670 */
[----:B0-----:R-:W-:Y:S01]  /*6a40*/  @!P6 IMAD R9, R34, R104, RZ ;  /* 0x000000682209e224 */ /* 0x001fe200078e02ff */
[C---:B------:R-:W-:Y:S01]  /*6a50*/  ISETP.LT.OR P4, PT, R0.reuse, 0x9, !P4 ;  /* 0x000000090000780c */ /* 0x040fe20006781670 */
[----:B------:R0:W-:Y:S01]  /*6a60*/  @!P1 STG.E.U8 desc[UR38][R4.64+0x90], R11 ;  /* 0x0000900b04009986 */ /* 0x0001e2000c101126 */
[----:B------:R-:W-:-:S02]  /*6a70*/  ISETP.LT.OR P1, PT, R0, 0x1, !P5 ;  /* 0x000000010000780c */ /* 0x000fc40006f21670 */
[----:B------:R-:W-:-:S03]  /*6a80*/  ISETP.LT.OR P5, PT, R0, 0x9, !P5 ;  /* 0x000000090000780c */ /* 0x000fc60006fa1670 */
[-C--:B------:R-:W-:Y:S02]  /*6a90*/  @!P0 IMAD R33, R33, R104.reuse, RZ ;  /* 0x0000006821218224 */ /* 0x080fe400078e02ff */
[-C--:B------:R-:W-:Y:S02]  /*6aa0*/  @!P2 IMAD R35, R35, R104.reuse, RZ ;  /* 0x000000682323a224 */ /* 0x080fe400078e02ff */
[-C--:B------:R-:W-:Y:S01]  /*6ab0*/  @!P3 IMAD R37, R37, R104.reuse, RZ ;  /* 0x000000682525b224 */ /* 0x080fe200078e02ff */
[----:B------:R2:W-:Y:S01]  /*6ac0*/  @!P0 STG.E.U8 desc[UR38][R4.64+0x91], R33 ;  /* 0x0000912104008986 */ /* 0x0005e2000c101126 */
[-C--:B------:R-:W-:Y:S02]  /*6ad0*/  @!P4 IMAD R39, R39, R104.reuse, RZ ;  /* 0x000000682727c224 */ /* 0x080fe400078e02ff */
[-C--:B-1----:R-:W-:Y:S01]  /*6ae0*/  @!P1 IMAD R3, R36, R104.reuse, RZ ;  /* 0x0000006824039224 */ /* 0x082fe200078e02ff */
[----:B------:R2:W-:Y:S01]  /*6af0*/  @!P6 STG.E.U8 desc[UR38][R6.64+0x90], R9 ;  /* 0x000090090600e986 */ /* 0x0005e2000c101126 */
[----:B0-----:R-:W-:-:S03]  /*6b00*/  @!P5 IMAD R11, R38, R104, RZ ;  /* 0x00000068260bd224 */ /* 0x001fc600078e02ff */
[----:B------:R2:W-:Y:S04]  /*6b10*/  @!P2 STG.E.U8 desc[UR38][R6.64+0x91], R35 ;  /* 0x000091230600a986 */ /* 0x0005e8000c101126 */
[----:B------:R2:W-:Y:S04]  /*6b20*/  @!P3 STG.E.U8 desc[UR38][R4.64+0x99], R37 ;  /* 0x000099250400b986 */ /* 0x0005e8000c101126 */
[----:B------:R2:W-:Y:S04]  /*6b30*/  @!P1 STG.E.U8 desc[UR38][R4.64+0x98], R3 ;  /* 0x0000980304009986 */ /* 0x0005e8000c101126 */
[----:B------:R2:W-:Y:S04]  /*6b40*/  @!P5 STG.E.U8 desc[UR38][R6.64+0x98], R11 ;  /* 0x0000980b0600d986 */ /* 0x0005e8000c101126 */
[----:B------:R2:W-:Y:S02]  /*6b50*/  @!P4 STG.E.U8 desc[UR38][R6.64+0x99], R39 ;  /* 0x000099270600c986 */ /* 0x0005e4000c101126 */
.L_x_198:
[----:B------:R-:W-:Y:S05]  /*6b60*/  BSYNC B0 ;  /* 0x0000000000007941 */ /* 0x000fea0003800000 */
.L_x_36:
[----:B------:R-:W-:Y:S01]  /*6b70*/  IMAD.U32 R2, RZ, RZ, UR36 ;  /* 0x00000024ff027e24 */ /* 0x000fe2000f8e00ff */
[----:B------:R-:W-:Y:S01]  /*6b80*/  ULDC.64 UR4, c[0x0][0x650] ;  /* 0x0001940000047ab9 */ /* 0x000fe20000000a00 */
[----:B------:R-:W-:Y:S01]  /*6b90*/  IMAD.U32 R0, RZ, RZ, UR42 ;  /* 0x0000002aff007e24 */ /* 0x000fe2000f8e00ff */
[----:B------:R1:W-:Y:S01]  /*6ba0*/  SYNCS.ARRIVE.TRANS64.A1T0 RZ, [R112+UR50], RZ ;  /* 0x000000ff70ff79a7 */ /* 0x0003e20008100032 */
[----:B0-2---:R-:W-:Y:S01]  /*6bb0*/  IMAD.U32 R3, RZ, RZ, UR37 ;  /* 0x00000025ff037e24 */ /* 0x005fe2000f8e00ff */
[C---:B------:R-:W-:Y:S01]  /*6bc0*/  LEA R16, P0, R2.reuse, R16, 0x1 ;  /* 0x0000001002107211 */ /* 0x040fe200078008ff */
[----:B------:R-:W-:Y:S02]  /*6bd0*/  IMAD.MOV.U32 R19, RZ, RZ, -0x1 ;  /* 0xffffffffff137424 */ /* 0x000fe400078e00ff */
[----:B------:R-:W-:Y:S01]  /*6be0*/  IMAD.MOV.U32 R18, RZ, RZ, -0x1 ;  /* 0xffffffffff127424 */ /* 0x000fe200078e00ff */
[----:B------:R-:W-:Y:S01]  /*6bf0*/  LEA.HI.X R17, R2, R17, R0, 0x1, P0 ;  /* 0x0000001102117211 */ /* 0x000fe200000f0c00 */
[----:B------:R-:W-:Y:S01]  /*6c00*/  IMAD.MOV.U32 R2, RZ, RZ, -0x1 ;  /* 0xffffffffff027424 */ /* 0x000fe200078e00ff */
[----:B------:R-:W-:-:S02]  /*6c10*/  ISETP.GE.U32.AND P0, PT, R16, UR4, PT ;  /* 0x0000000410007c0c */ /* 0x000fc4000bf06070 */
[----:B------:R-:W-:Y:S02]  /*6c20*/  PRMT R0, RZ, 0x7610, R0 ;  /* 0x00007610ff007816 */ /* 0x000fe40000000000 */
[----:B------:R-:W-:-:S13]  /*6c30*/  ISETP.GE.U32.AND.EX P0, PT, R17, UR5, PT, P0 ;  /* 0x0000000511007c0c */ /* 0x000fda000bf06100 */
[----:B-1----:R-:W-:Y:S05]  /*6c40*/  @P0 BRA `(.L_x_199) ;  /* 0x00000004008c0947 */ /* 0x002fea0003800000 */
[----:B------:R-:W0:Y:S01]  /*6c50*/  S2UR UR7, SR_CTAID.X ;  /* 0x00000000000779c3 */ /* 0x000e220000002500 */
[----:B------:R-:W-:Y:S01]  /*6c60*/  ULDC.64 UR4, c[0x0][0x628] ;  /* 0x00018a0000047ab9 */ /* 0x000fe20000000a00 */
[----:B------:R-:W-:Y:S01]  /*6c70*/  ULDC UR6, c[0x0][0x150] ;  /* 0x0000540000067ab9 */ /* 0x000fe20000000800 */
[----:B------:R-:W-:Y:S01]  /*6c80*/  ISETP.NE.U32.AND P0, PT, RZ, UR4, PT ;  /* 0x00000004ff007c0c */ /* 0x000fe2000bf05070 */
[----:B------:R-:W-:Y:S01]  /*6c90*/  ULDC UR15, c[0x0][0x630] ;  /* 0x00018c00000f7ab9 */ /* 0x000fe20000000800 */
[C---:B------:R-:W-:Y:S01]  /*6ca0*/  R2UR UR16, R16.reuse ;  /* 0x00000000101072ca */ /* 0x040fe200000e0000 */
[----:B------:R-:W-:Y:S01]  /*6cb0*/  ULDC UR18, c[0x0][0x154] ;  /* 0x0000550000127ab9 */ /* 0x000fe20000000800 */
[----:B------:R-:W-:Y:S01]  /*6cc0*/  ISETP.NE.AND.EX P0, PT, RZ, UR5, PT, P0 ;  /* 0x00000005ff007c0c */ /* 0x000fe2000bf05300 */
[----:B------:R-:W1:Y:S01]  /*6cd0*/  S2UR UR19, SR_CTAID.Y ;  /* 0x00000000001379c3 */ /* 0x000e620000002600 */
[----:B------:R-:W-:Y:S02]  /*6ce0*/  R2UR UR17, R17 ;  /* 0x00000000111172ca */ /* 0x000fe400000e0000 */
[----:B------:R-:W-:-:S02]  /*6cf0*/  R2UR UR12, R16 ;  /* 0x00000000100c72ca */ /* 0x000fc400000e0000 */
[----:B------:R-:W-:Y:S02]  /*6d00*/  R2UR UR13, R17 ;  /* 0x00000000110d72ca */ /* 0x000fe400000e0000 */
[----:B0-----:R-:W-:-:S05]  /*6d10*/  I2FP.F32.U32 R0, UR7 ;  /* 0x0000000700007c45 */ /* 0x001fca0008201000 */
[----:B------:R-:W-:-:S04]  /*6d20*/  FMUL R0, R0, UR6 ;  /* 0x0000000600007c20 */ /* 0x000fc80008400000 */
[----:B------:R0:W2:Y:S01]  /*6d30*/  F2I.U32.TRUNC.NTZ R2, R0 ;  /* 0x0000000000027305 */ /* 0x0000a2000020f000 */
[----:B-1----:R-:W-:Y:S05]  /*6d40*/  @!P0 BRA `(.L_x_200) ;  /* 0x0000000000308947 */ /* 0x002fea0003800000 */
        /* <DEDUP_REMOVED lines=12> */
.L_x_200:
[----:B------:R-:W-:Y:S01]  /*6e10*/  USHF.R.U64 UR6, UR12, UR15, UR13 ;  /* 0x0000000f0c067299 */ /* 0x000fe2000800120d */
[----:B0-----:R-:W-:Y:S01]  /*6e20*/  I2FP.F32.U32 R0, UR19 ;  /* 0x0000001300007c45 */ /* 0x001fe20008201000 */
[----:B------:R-:W-:Y:S01]  /*6e30*/  USHF.R.U32.HI UR4, URZ, UR15, UR13 ;  /* 0x0000000f3f047299 */ /* 0x000fe2000801160d */
[----:B--2---:R-:W-:Y:S01]  /*6e40*/  R2UR UR14, R2 ;  /* 0x00000000020e72ca */ /* 0x004fe200000e0000 */
[----:B------:R-:W-:Y:S02]  /*6e50*/  UIADD3 UR9, UP0, URZ, -UR6, URZ ;  /* 0x800000063f097290 */ /* 0x000fe4000ff1e03f */
[----:B------:R-:W-:Y:S01]  /*6e60*/  FMUL R0, R0, UR18 ;  /* 0x0000001200007c20 */ /* 0x000fe20008400000 */
[----:B------:R-:W-:Y:S01]  /*6e70*/  ULDC.64 UR12, c[0x0][0x620] ;  /* 0x00018800000c7ab9 */ /* 0x000fe20000000a00 */
[----:B------:R-:W-:Y:S01]  /*6e80*/  UIADD3.X UR4, URZ, ~UR4, URZ, UP0, !UPT ;  /* 0x800000043f047290 */ /* 0x000fe200087fe43f */
[----:B------:R-:W-:Y:S01]  /*6e90*/  UMOV UR10, UR16 ;  /* 0x00000010000a7c82 */ /* 0x000fe20008000000 */
[----:B------:R-:W-:-:S02]  /*6ea0*/  UMOV UR11, UR17 ;  /* 0x00000011000b7c82 */ /* 0x000fc40008000000 */
[----:B------:R-:W0:Y:S01]  /*6eb0*/  F2I.U32.TRUNC.NTZ R0, R0 ;  /* 0x0000000000007305 */ /* 0x000e22000020f000 */
[----:B------:R-:W-:Y:S02]  /*6ec0*/  UIMAD UR4, UR4, UR12, URZ ;  /* 0x0000000c040472a4 */ /* 0x000fe4000f8e023f */
[----:B------:R-:W-:Y:S02]  /*6ed0*/  UIMAD.WIDE.U32 UR10, UR9, UR12, UR10 ;  /* 0x0000000c090a72a5 */ /* 0x000fe4000f8e000a */
[----:B------:R-:W-:Y:S01]  /*6ee0*/  UIMAD UR9, UR9, UR13, UR4 ;  /* 0x0000000d090972a4 */ /* 0x000fe2000f8e0204 */
[----:B------:R-:W-:Y:S01]  /*6ef0*/  ULDC UR22, c[0x0][0x658] ;  /* 0x0001960000167ab9 */ /* 0x000fe20000000800 */
[----:B------:R-:W-:Y:S02]  /*6f00*/  UMOV UR12, 0xffffffff ;  /* 0xffffffff000c7882 */ /* 0x000fe40000000000 */
[----:B------:R-:W-:Y:S01]  /*6f10*/  UIADD3 UR11, UR11, UR9, URZ ;  /* 0x000000090b0b7290 */ /* 0x000fe2000fffe03f */
[----:B------:R-:W-:Y:S01]  /*6f20*/  ULDC UR13, c[0x0][0x618] ;  /* 0x00018600000d7ab9 */ /* 0x000fe20000000800 */
[----:B------:R-:W-:Y:S01]  /*6f30*/  ULDC.64 UR4, c[0x0][0x640] ;  /* 0x0001900000047ab9 */ /* 0x000fe20000000a00 */
[----:B------:R-:W-:Y:S01]  /*6f40*/  USHF.L.U32 UR18, UR12, UR22, URZ ;  /* 0x000000160c127299 */ /* 0x000fe2000800063f */
[----:B------:R-:W-:Y:S01]  /*6f50*/  ISETP.NE.U32.AND P0, PT, RZ, UR4, PT ;  /* 0x00000004ff007c0c */ /* 0x000fe2000bf05070 */
[----:B------:R-:W-:Y:S01]  /*6f60*/  USHF.R.U64 UR12, UR10, UR13, UR11 ;  /* 0x0000000d0a0c7299 */ /* 0x000fe2000800120b */
[----:B0-----:R-:W-:Y:S01]  /*6f70*/  R2UR UR16, R0 ;  /* 0x00000000001072ca */ /* 0x001fe200000e0000 */
[----:B------:R-:W-:Y:S01]  /*6f80*/  USHF.R.U32.HI UR10, URZ, UR13, UR11 ;  /* 0x0000000d3f0a7299 */ /* 0x000fe2000801160b */
[----:B------:R-:W-:Y:S01]  /*6f90*/  ISETP.NE.AND.EX P0, PT, RZ, UR5, PT, P0 ;  /* 0x00000005ff007c0c */ /* 0x000fe2000bf05300 */
[----:B------:R-:W-:Y:S01]  /*6fa0*/  ULDC UR17, c[0x0][0x608] ;  /* 0x0001820000117ab9 */ /* 0x000fe20000000800 */
[----:B------:R-:W-:-:S02]  /*6fb0*/  ULOP3.LUT UR23, URZ, UR18, URZ, 0x33, !UPT ;  /* 0x000000123f177292 */ /* 0x000fc4000f8e333f */
[----:B------:R-:W-:Y:S02]  /*6fc0*/  USHF.R.U64 UR18, UR12, UR17, UR10 ;  /* 0x000000110c127299 */ /* 0x000fe4000800120a */
[----:B------:R-:W-:Y:S01]  /*6fd0*/  USHF.R.U32.HI UR10, URZ, UR17, UR10 ;  /* 0x000000113f0a7299 */ /* 0x000fe2000801160a */
[----:B------:R-:W-:Y:S01]  /*6fe0*/  UMOV UR20, 0x1 ;  /* 0x0000000100147882 */ /* 0x000fe20000000000 */
[----:B------:R-:W-:Y:S02]  /*6ff0*/  UIADD3 UR14, -UR14, URZ, URZ ;  /* 0x0000003f0e0e7290 */ /* 0x000fe4000fffe13f */
[----:B------:R-:W-:Y:S02]  /*7000*/  USHF.L.U32 UR13, UR20, UR22, URZ ;  /* 0x00000016140d7299 */ /* 0x000fe4000800063f */
[----:B------:R-:W-:Y:S01]  /*7010*/  USHF.R.U64 UR20, UR18, UR22, UR10 ;  /* 0x0000001612147299 */ /* 0x000fe2000800120a */
[----:B------:R-:W-:Y:S01]  /*7020*/  ULDC UR15, c[0x0][0x144] ;  /* 0x00005100000f7ab9 */ /* 0x000fe20000000800 */
[----:B------:R-:W-:Y:S01]  /*7030*/  ULDC UR8, c[0x0][0x600] ;  /* 0x0001800000087ab9 */ /* 0x000fe20000000800 */
[----:B------:R-:W-:-:S02]  /*7040*/  UIADD3 UR21, -UR16, URZ, URZ ;  /* 0x0000003f10157290 */ /* 0x000fc4000fffe13f */
[----:B------:R-:W-:Y:S02]  /*7050*/  USHF.R.U32.HI UR17, URZ, UR22, UR10 ;  /* 0x000000163f117299 */ /* 0x000fe4000801160a */
[----:B------:R-:W-:Y:S02]  /*7060*/  UIADD3 UR9, UR8, -0x1, URZ ;  /* 0xffffffff08097890 */ /* 0x000fe4000fffe03f */
[----:B------:R-:W-:Y:S01]  /*7070*/  UIMAD UR22, UR15, UR14, UR7 ;  /* 0x0000000e0f1672a4 */ /* 0x000fe2000f8e0207 */
[----:B------:R-:W-:Y:S01]  /*7080*/  ULDC UR26, c[0x0][0x148] ;  /* 0x00005200001a7ab9 */ /* 0x000fe20000000800 */
[----:B------:R-:W-:Y:S01]  /*7090*/  ULDC UR24, c[0x0][0x648] ;  /* 0x0001920000187ab9 */ /* 0x000fe20000000800 */
[----:B------:R-:W-:Y:S01]  /*70a0*/  ULDC UR25, c[0x0][0x638] ;  /* 0x00018e0000197ab9 */ /* 0x000fe20000000800 */
        /* <DEDUP_REMOVED lines=12> */
.L_x_201:
[----:B------:R-:W-:Y:S01]  /*7170*/  UISETP.NE.AND UP0, UPT, UR48, URZ, UPT ;  /* 0x0000003f3000728c */ /* 0x000fe2000bf05270 */
[----:B------:R-:W-:Y:S01]  /*7180*/  IMAD.MOV.U32 R0, RZ, RZ, 0x1 ;  /* 0x00000001ff007424 */ /* 0x000fe200078e00ff */
[----:B------:R-:W-:Y:S01]  /*7190*/  USHF.R.U64 UR4, UR16, UR24, UR17 ;  /* 0x0000001810047299 */ /* 0x000fe20008001211 */
[----:B------:R-:W-:Y:S01]  /*71a0*/  IMAD.U32 R2, RZ, RZ, UR6 ;  /* 0x00000006ff027e24 */ /* 0x000fe2000f8e00ff */
[----:B------:R-:W-:Y:S02]  /*71b0*/  ULOP3.LUT UR18, UR18, UR23, URZ, 0xc0, !UPT ;  /* 0x0000001712127292 */ /* 0x000fe4000f8ec03f */
[----:B------:R-:W-:Y:S02]  /*71c0*/  UIADD3 UR5, -UR4, URZ, URZ ;  /* 0x0000003f04057290 */ /* 0x000fe4000fffe13f */
[----:B------:R-:W-:Y:S02]  /*71d0*/  ULOP3.LUT UR9, UR12, UR9, URZ, 0xc0, !UPT ;  /* 0x000000090c097292 */ /* 0x000fe4000f8ec03f */
[----:B------:R-:W-:-:S02]  /*71e0*/  UIMAD UR4, UR13, UR4, UR18 ;  /* 0x000000040d0472a4 */ /* 0x000fc4000f8e0212 */
[----:B------:R-:W-:Y:S02]  /*71f0*/  @UP0 UIMAD UR22, UR26, UR21, UR19 ;  /* 0x000000151a1602a4 */ /* 0x000fe4000f8e0213 */
[----:B------:R-:W-:Y:S01]  /*7200*/  UIMAD UR5, UR5, UR25, UR20 ;  /* 0x00000019050572a4 */ /* 0x000fe2000f8e0214 */
[----:B------:R-:W-:Y:S02]  /*7210*/  ULDC UR7, c[0x0][0x610] ;  /* 0x0001840000077ab9 */ /* 0x000fe40000000800 */
[----:B------:R-:W-:Y:S02]  /*7220*/  UIMAD UR4, UR4, UR7, UR22 ;  /* 0x00000007040472a4 */ /* 0x000fe4000f8e0216 */
[----:B------:R-:W-:-:S04]  /*7230*/  UIMAD UR5, UR5, UR8, UR9 ;  /* 0x00000008050572a4 */ /* 0x000fc8000f8e0209 */
[----:B------:R-:W-:Y:S02]  /*7240*/  USEL UR7, UR5, UR4, !UP0 ;  /* 0x0000000405077287 */ /* 0x000fe4000c000000 */
[----:B------:R-:W-:-:S04]  /*7250*/  USEL UR4, UR4, UR5, !UP0 ;  /* 0x0000000504047287 */ /* 0x000fc8000c000000 */
[----:B------:R-:W-:Y:S02]  /*7260*/  IMAD.U32 R18, RZ, RZ, UR7 ;  /* 0x00000007ff127e24 */ /* 0x000fe4000f8e00ff */
[----:B------:R-:W-:-:S07]  /*7270*/  IMAD.U32 R19, RZ, RZ, UR4 ;  /* 0x00000004ff137e24 */ /* 0x000fce000f8e00ff */
.L_x_199:
[----:B------:R-:W-:Y:S02]  /*7280*/  LOP3.LUT P0, RZ, R0, 0xff, RZ, 0xc0, !PT ;  /* 0x000000ff00ff7812 */ /* 0x000fe4000780c0ff */
[----:B------:R-:W-:-:S11]  /*7290*/  LOP3.LUT R115, R115, 0x1, RZ, 0x3c, !PT ;  /* 0x0000000173737812 */ /* 0x000fd600078e3cff */
[----:B------:R-:W-:Y:S05]  /*72a0*/  @P0 BRA `(.L_x_202) ;  /* 0xffffffa800200947 */ /* 0x000fea000383ffff */
[----:B------:R-:W-:Y:S05]  /*72b0*/  EXIT ;  /* 0x000000000000794d */ /* 0x000fea0003800000 */
.L_x_17:
[----:B------:R-:W-:-:S08]  /*72c0*/  ISETP.NE.AND P0, PT, RZ, UR6, PT ;  /* 0x00000006ff007c0c */ /* 0x000fd0000bf05270 */
[----:B------:R-:W0:-:S00]  /*72d0*/  USETMAXREG.DEALLOC.CTAPOOL 0x28 ;  /* 0x00000028000079c8 */ /* 0x000e0000080e0500 */
[----:B------:R-:W-:Y:S05]  /*72e0*/  @P0 EXIT ;  /* 0x000000000000094d */ /* 0x000fea0003800000 */
[----:B0-----:R-:W-:Y:S01]  /*72f0*/  LOP3.LUT P0, RZ, R0, 0xff, RZ, 0xc0, !PT ;  /* 0x000000ff00ff7812 */ /* 0x001fe2000780c0ff */
[----:B------:R-:W-:Y:S02]  /*7300*/  IMAD.MOV.U32 R0, RZ, RZ, 0x1 ;  /* 0x00000001ff007424 */ /* 0x000fe400078e00ff */
[----:B------:R-:W-:-:S10]  /*7310*/  IMAD.MOV.U32 R8, RZ, RZ, RZ ;  /* 0x000000ffff087224 */ /* 0x000fd400078e00ff */
[----:B------:R-:W-:Y:S05]  /*7320*/  @!P0 BRA `(.L_x_203) ;  /* 0x0000000c00388947 */ /* 0x000fea0003800000 */
[----:B------:R-:W0:Y:S01]  /*7330*/  S2R R11, SR_CgaCtaId ;  /* 0x00000000000b7919 */ /* 0x000e220000008800 */
[----:B------:R-:W-:Y:S01]  /*7340*/  LOP3.LUT P0, RZ, R3, 0x1f, RZ, 0xc0, !PT ;  /* 0x0000001f03ff7812 */ /* 0x000fe2000780c0ff */
[----:B------:R-:W-:Y:S01]  /*7350*/  ULDC UR5, c[0x0][0x658] ;  /* 0x0001960000057ab9 */ /* 0x000fe20000000800 */
[C---:B------:R-:W-:Y:S01]  /*7360*/  ISETP.NE.AND P3, PT, R4.reuse, RZ, PT ;  /* 0x000000ff0400720c */ /* 0x040fe20003f65270 */
[----:B------:R-:W-:Y:S01]  /*7370*/  UMOV UR6, 0xffffffff ;  /* 0xffffffff00067882 */ /* 0x000fe20000000000 */
[----:B------:R-:W-:Y:S01]  /*7380*/  ISETP.NE.OR P0, PT, R4, RZ, !P0 ;  /* 0x000000ff0400720c */ /* 0x000fe20004705670 */
[----:B------:R-:W-:Y:S01]  /*7390*/  IMAD.MOV.U32 R4, RZ, RZ, 0xa00 ;  /* 0x00000a00ff047424 */ /* 0x000fe200078e00ff */
[----:B------:R-:W-:Y:S01]  /*73a0*/  BSSY B0, `(.L_x_203) ;  /* 0x00000c6000007945 */ /* 0x000fe20003800000 */
[----:B------:R-:W-:Y:S01]  /*73b0*/  USHF.L.U32 UR6, UR6, UR5, URZ ;  /* 0x0000000506067299 */ /* 0x000fe2000800063f */
[----:B------:R-:W-:Y:S01]  /*73c0*/  IMAD.MOV.U32 R10, RZ, RZ, 0x1 ;  /* 0x00000001ff0a7424 */ /* 0x000fe200078e00ff */
[----:B------:R-:W-:Y:S01]  /*73d0*/  ULDC UR4, c[0x0][0x600] ;  /* 0x0001800000047ab9 */ /* 0x000fe20000000800 */
[----:B------:R-:W-:Y:S01]  /*73e0*/  IMAD.MOV.U32 R0, RZ, RZ, 0x1 ;  /* 0x00000001ff007424 */ /* 0x000fe200078e00ff */
[----:B------:R-:W-:Y:S01]  /*73f0*/  UMOV UR7, 0x1 ;  /* 0x0000000100077882 */ /* 0x000fe20000000000 */
[----:B------:R-:W-:Y:S01]  /*7400*/  IMAD.MOV.U32 R8, RZ, RZ, RZ ;  /* 0x000000ffff087224 */ /* 0x000fe200078e00ff */
[----:B------:R-:W-:-:S02]  /*7410*/  UIADD3 UR22, UR41, 0x1, URZ ;  /* 0x0000000129167890 */ /* 0x000fc4000fffe03f */
[----:B------:R-:W-:Y:S02]  /*7420*/  ULOP3.LUT UR23, UR40, 0x2, URZ, 0xfc, !UPT ;  /* 0x0000000228177892 */ /* 0x000fe4000f8efc3f */
[----:B------:R-:W-:Y:S02]  /*7430*/  UIADD3 UR4, UR4, -0x1, URZ ;  /* 0xffffffff04047890 */ /* 0x000fe4000fffe03f */
[----:B------:R-:W-:Y:S02]  /*7440*/  USHF.L.U32 UR5, UR7, UR5, URZ ;  /* 0x0000000507057299 */ /* 0x000fe4000800063f */
[----:B------:R-:W-:Y:S01]  /*7450*/  ULOP3.LUT UR6, URZ, UR6, URZ, 0x33, !UPT ;  /* 0x000000063f067292 */ /* 0x000fe2000f8e333f */
[----:B------:R-:W-:Y:S01]  /*7460*/  ULDC.64 UR20, c[0x0][0x198] ;  /* 0x0000660000147ab9 */ /* 0x000fe20000000a00 */
[----:B0-----:R-:W-:-:S05]  /*7470*/  LOP3.LUT R11, R11, 0x1, RZ, 0xc0, !PT ;  /* 0x000000010b0b7812 */ /* 0x001fca00078ec0ff */
[----:B------:R-:W-:-:S07]  /*7480*/  IMAD R9, R11, R4, 0x10300 ;  /* 0x000103000b097424 */ /* 0x000fce00078e0204 */
.L_x_215:
[----:B------:R-:W-:-:S03]  /*7490*/  UMOV UR7, 0xffffffff ;  /* 0xffffffff00077882 */ /* 0x000fc60000000000 */
[----:B------:R-:W-:Y:S05]  /*74a0*/  BRA.DIV UR7, `(.L_x_204) ;  /* 0x0000001e07e07947 */ /* 0x000fea000b800000 */
[----:B------:R-:W-:-:S13]  /*74b0*/  ELECT P6, URZ, PT ;  /* 0x00000000003f782f */ /* 0x000fda00038c0000 */
.L_x_256:
[----:B------:R-:W0:Y:S01]  /*74c0*/  LDC R3, c[0x0][0x28c] ;  /* 0x0000a300ff037b82 */ /* 0x000e220000000800 */
[----:B------:R-:W-:Y:S01]  /*74d0*/  BSSY B1, `(.L_x_205) ;  /* 0x000003b000017945 */ /* 0x000fe20003800000 */
[----:B0-----:R-:W-:-:S13]  /*74e0*/  ISETP.LT.OR P6, PT, R3, 0x1, !P6 ;  /* 0x000000010300780c */ /* 0x001fda00077c1670 */
[----:B------:R-:W-:Y:S05]  /*74f0*/  @P6 BRA `(.L_x_206) ;  /* 0x0000000000e06947 */ /* 0x000fea0003800000 */
[----:B------:R-:W-:Y:S02]  /*7500*/  IMAD R18, R18, 0x2, R11 ;  /* 0x0000000212127824 */ /* 0x000fe400078e020b */
[----:B------:R-:W-:Y:S02]  /*7510*/  IMAD.SHL.U32 R19, R19, 0x40, RZ ;  /* 0x0000004013137824 */ /* 0x000fe400078e00ff */
[----:B------:R-:W-:Y:S02]  /*7520*/  IMAD.MOV.U32 R13, RZ, RZ, RZ ;  /* 0x000000ffff0d7224 */ /* 0x000fe400078e00ff */
[----:B------:R-:W-:Y:S02]  /*7530*/  IMAD.U32 R14, RZ, RZ, UR22 ;  /* 0x00000016ff0e7e24 */ /* 0x000fe4000f8e00ff */
[----:B------:R-:W-:Y:S02]  /*7540*/  IMAD.MOV.U32 R3, RZ, RZ, R0 ;  /* 0x000000ffff037224 */ /* 0x000fe400078e0000 */
[----:B------:R-:W-:-:S02]  /*7550*/  IMAD.MOV.U32 R4, RZ, RZ, R8 ;  /* 0x000000ffff047224 */ /* 0x000fc400078e0008 */
[----:B------:R-:W-:-:S07]  /*7560*/  IMAD R18, R18, 0x50, RZ ;  /* 0x0000005012127824 */ /* 0x000fce00078e02ff */
.L_x_210:
[----:B------:R-:W0:Y:S01]  /*7570*/  S2R R6, SR_CgaCtaId ;  /* 0x0000000000067919 */ /* 0x000e220000008800 */
[----:B------:R-:W-:-:S04]  /*7580*/  MOV R5, 0x400 ;  /* 0x0000040000057802 */ /* 0x000fc80000000f00 */
[----:B0-----:R-:W-:Y:S02]  /*7590*/  LEA R7, R6, R5, 0x18 ;  /* 0x0000000506077211 */ /* 0x001fe400078ec0ff */
[----:B------:R-:W-:Y:S01]  /*75a0*/  SHF.L.U32 R5, R3, 0x1f, RZ ;  /* 0x0000001f03057819 */ /* 0x000fe200000006ff */
[----:B------:R-:W0:Y:S02]  /*75b0*/  @!P3 LDC R6, c[0x0][0x500] ;  /* 0x00014000ff06bb82 */ /* 0x000e240000000800 */
[----:B------:R-:W-:-:S04]  /*75c0*/  IMAD R12, R4, 0x8, R7 ;  /* 0x00000008040c7824 */ /* 0x000fc800078e0207 */
[----:B------:R-:W1:Y:S02]  /*75d0*/  SYNCS.PHASECHK.TRANS64.TRYWAIT P1, [R12+URZ+0x100], R5 ;  /* 0x000100050c0075a7 */ /* 0x000e64000802017f */
[----:B-1----:R-:W-:Y:S05]  /*75e0*/  @!P1 BRA `(.L_x_207) ;  /* 0x0000001c00b09947 */ /* 0x002fea0003800000 */
.L_x_257:
[----:B------:R-:W-:Y:S01]  /*75f0*/  UPRMT UR7, UR23, 0x9910, URZ ;  /* 0x0000991017077896 */ /* 0x000fe2000800003f */
[----:B0-----:R0:W-:Y:S03]  /*7600*/  @!P3 SYNCS.ARRIVE.TRANS64 RZ, [R12+URZ], R6 ;  /* 0x000000060cffb9a7 */ /* 0x0011e6000800003f */
[----:B------:R-:W-:-:S06]  /*7610*/  UISETP.NE.AND UP0, UPT, UR7, 0x2, UPT ;  /* 0x000000020700788c */ /* 0x000fcc000bf05270 */
[----:B------:R-:W-:-:S13]  /*7620*/  PLOP3.LUT P1, PT, PT, PT, UP0, 0x80, 0x0 ;  /* 0x000000000000781c */ /* 0x000fda0003f2f008 */
[----:B0-----:R-:W-:Y:S05]  /*7630*/  @P1 BRA `(.L_x_208) ;  /* 0x0000000000041947 */ /* 0x001fea0003800000 */
[----:B------:R-:W-:Y:S01]  /*7640*/  BPT.TRAP 0x1 ;  /* 0x000000040000795c */ /* 0x000fe20000300000 */
.L_x_208:
[----:B------:R-:W-:Y:S05]  /*7650*/  @P0 BRA `(.L_x_209) ;  /* 0x0000000000040947 */ /* 0x000fea0003800000 */
[----:B------:R-:W-:Y:S01]  /*7660*/  BPT.TRAP 0x1 ;  /* 0x000000040000795c */ /* 0x000fe20000300000 */
.L_x_209:
[C---:B-1----:R-:W-:Y:S01]  /*7670*/  IMAD R5, R4.reuse, 0x800, R7 ;  /* 0x0000080004057824 */ /* 0x042fe200078e0207 */
[----:B------:R-:W-:Y:S01]  /*7680*/  R2UR UR18, R7 ;  /* 0x00000000071272ca */ /* 0x000fe200000e0000 */
[----:B------:R-:W-:Y:S01]  /*7690*/  IMAD R6, R4, 0x1400, R9 ;  /* 0x0000140004067824 */ /* 0x000fe200078e0209 */
[----:B------:R-:W-:Y:S01]  /*76a0*/  R2UR UR9, R12 ;  /* 0x000000000c0972ca */ /* 0x000fe200000e0000 */
[----:B------:R-:W-:Y:S01]  /*76b0*/  VIADD R14, R14, 0xffffffff ;  /* 0xffffffff0e0e7836 */ /* 0x000fe20000000000 */
[----:B------:R-:W-:Y:S01]  /*76c0*/  R2UR UR7, R5 ;  /* 0x00000000050772ca */ /* 0x000fe200000e0000 */
[----:B------:R-:W-:Y:S01]  /*76d0*/  UIADD3 UR14, UP0, UR20, 0xf0, URZ ;  /* 0x000000f0140e7890 */ /* 0x000fe2000ff1e03f */
[----:B------:R-:W-:Y:S01]  /*76e0*/  R2UR UR8, R6 ;  /* 0x00000000060872ca */ /* 0x000fe200000e0000 */
[----:B------:R-:W-:Y:S01]  /*76f0*/  UIADD3 UR24, UP1, UR20, 0x1f0, URZ ;  /* 0x000001f014187890 */ /* 0x000fe2000ff3e03f */
[----:B------:R-:W-:Y:S01]  /*7700*/  R2UR UR11, R19 ;  /* 0x00000000130b72ca */ /* 0x000fe200000e0000 */
[----:B------:R-:W-:Y:S01]  /*7710*/  UIADD3.X UR15, URZ, UR21, URZ, UP0, !UPT ;  /* 0x000000153f0f7290 */ /* 0x000fe200087fe43f */
[C---:B------:R-:W-:Y:S01]  /*7720*/  R2UR UR10, R13.reuse ;  /* 0x000000000d0a72ca */ /* 0x040fe200000e0000 */
[----:B------:R-:W-:Y:S01]  /*7730*/  VIADD R4, R4, 0x1 ;  /* 0x0000000104047836 */ /* 0x000fe20000000000 */
[----:B------:R-:W-:Y:S01]  /*7740*/  R2UR UR12, R2 ;  /* 0x00000000020c72ca */ /* 0x000fe200000e0000 */
[----:B------:R-:W-:Y:S01]  /*7750*/  UIADD3.X UR25, URZ, UR21, URZ, UP1, !UPT ;  /* 0x000000153f197290 */ /* 0x000fe20008ffe43f */
[----:B------:R-:W-:Y:S01]  /*7760*/  R2UR UR19, R18 ;  /* 0x00000000121372ca */ /* 0x000fe200000e0000 */
[----:B------:R-:W-:Y:S01]  /*7770*/  UMOV UR16, 0x0 ;  /* 0x0000000000107882 */ /* 0x000fe20000000000 */
[----:B------:R-:W-:Y:S01]  /*7780*/  ISETP.GT.AND P2, PT, R14, 0x1, PT ;  /* 0x000000010e00780c */ /* 0x000fe20003f44270 */
[----:B------:R-:W-:Y:S01]  /*7790*/  UIADD3 UR13, UR7, 0x300, URZ ;  /* 0x00000300070d7890 */ /* 0x000fe2000fffe03f */
[C---:B------:R-:W-:Y:S01]  /*77a0*/  ISETP.NE.AND P1, PT, R4.reuse, 0x20, PT ;  /* 0x000000200400780c */ /* 0x040fe20003f25270 */
[----:B------:R-:W-:Y:S01]  /*77b0*/  UIADD3 UR7, UR18, UR8, URZ ;  /* 0x0000000812077290 */ /* 0x000fe2000fffe03f */
[----:B------:R-:W-:Y:S01]  /*77c0*/  VIADD R13, R13, 0x20 ;  /* 0x000000200d0d7836 */ /* 0x000fe20000000000 */
[----:B------:R-:W-:Y:S01]  /*77d0*/  UMOV UR17, 0x10000000 ;  /* 0x1000000000117882 */ /* 0x000fe20000000000 */
[----:B------:R-:W-:Y:S01]  /*77e0*/  UMOV UR26, 0x30000 ;  /* 0x00030000001a7882 */ /* 0x000fe20000000000 */
[----:B------:R-:W-:Y:S01]  /*77f0*/  SEL R6, RZ, 0x1, P1 ;  /* 0x00000001ff067807 */ /* 0x000fe20000800000 */
[----:B------:R-:W-:Y:S01]  /*7800*/  UMOV UR8, UR13 ;  /* 0x0000000d00087c82 */ /* 0x000fe20008000000 */
[----:B------:R-:W-:Y:S01]  /*7810*/  SEL R4, R4, RZ, P1 ;  /* 0x000000ff04047207 */ /* 0x000fe20000800000 */
[----:B------:R0:W-:Y:S01]  /*7820*/  UTMALDG.3D [UR8], [UR14], desc[UR16] ;  /* 0x000010080e0075b4 */ /* 0x0001e20008011000 */
[----:B------:R-:W-:Y:S01]  /*7830*/  LOP3.LUT R3, R3, R6, RZ, 0x3c, !PT ;  /* 0x0000000603037212 */ /* 0x000fe200078e3cff */
[----:B0-----:R-:W-:Y:S01]  /*7840*/  UMOV UR11, UR19 ;  /* 0x00000013000b7c82 */ /* 0x001fe20008000000 */
[----:B------:R-:W-:-:S02]  /*7850*/  UMOV UR8, UR7 ;  /* 0x0000000700087c82 */ /* 0x000fc40008000000 */
[----:B------:R0:W-:Y:S02]  /*7860*/  UTMALDG.3D.MULTICAST [UR8], [UR24], UR26, desc[UR16] ;  /* 0x00001008180073b4 */ /* 0x0001e4000801181a */
[----:B0-----:R-:W-:Y:S05]  /*7870*/  @P2 BRA `(.L_x_210) ;  /* 0xfffffffc003c2947 */ /* 0x001fea000383ffff */
.L_x_206:
[----:B------:R-:W-:Y:S05]  /*7880*/  BSYNC B1 ;  /* 0x0000000000017941 */ /* 0x000fea0003800000 */
.L_x_205:
[----:B------:R-:W-:Y:S01]  /*7890*/  LOP3.LUT P4, RZ, R10, 0xff, RZ, 0xc0, !PT ;  /* 0x000000ff0aff7812 */ /* 0x000fe2000788c0ff */
[----:B------:R-:W-:Y:S01]  /*78a0*/  VIADD R8, R8, UR41 ;  /* 0x0000002908087c36 */ /* 0x000fe20008000000 */
[----:B------:R-:W-:Y:S01]  /*78b0*/  ULDC.64 UR8, c[0x0][0x650] ;  /* 0x0001940000087ab9 */ /* 0x000fe20000000a00 */
[----:B------:R-:W-:Y:S01]  /*78c0*/  BSSY B1, `(.L_x_211) ;  /* 0x0000071000017945 */ /* 0x000fe20003800000 */
[----:B------:R-:W-:Y:S01]  /*78d0*/  IMAD.MOV.U32 R19, RZ, RZ, -0x1 ;  /* 0xffffffffff137424 */ /* 0x000fe200078e00ff */
[----:B------:R-:W-:Y:S01]  /*78e0*/  PRMT R10, RZ, 0x7610, R10 ;  /* 0x00007610ff0a7816 */ /* 0x000fe2000000000a */
[----:B------:R-:W-:Y:S01]  /*78f0*/  IMAD.MOV.U32 R18, RZ, RZ, -0x1 ;  /* 0xffffffffff127424 */ /* 0x000fe200078e00ff */
[C---:B------:R-:W-:Y:S02]  /*7900*/  ISETP.GT.U32.AND P1, PT, R8.reuse, 0x1f, PT ;  /* 0x0000001f0800780c */ /* 0x040fe40003f24070 */
[----:B------:R-:W-:Y:S02]  /*7910*/  SHF.R.U32.HI R2, RZ, 0x5, R8 ;  /* 0x00000005ff027819 */ /* 0x000fe40000011608 */
[----:B------:R-:W-:-:S02]  /*7920*/  LOP3.LUT R8, R8, 0x1f, RZ, 0xc0, !PT ;  /* 0x0000001f08087812 */ /* 0x000fc400078ec0ff */
[----:B------:R-:W0:Y:S01]  /*7930*/  @P4 S2R R4, SR_CgaCtaId ;  /* 0x0000000000044919 */ /* 0x000e220000008800 */
[----:B------:R-:W-:Y:S02]  /*7940*/  @P4 MOV R3, 0x400 ;  /* 0x0000040000034802 */ /* 0x000fe40000000f00 */
[----:B------:R-:W-:-:S04]  /*7950*/  LOP3.LUT R2, R2, 0x1, RZ, 0xc0, !PT ;  /* 0x0000000102027812 */ /* 0x000fc800078ec0ff */
[----:B------:R-:W-:Y:S02]  /*7960*/  ISETP.NE.U32.AND P2, PT, R2, 0x1, PT ;  /* 0x000000010200780c */ /* 0x000fe40003f45070 */
[----:B0-----:R-:W-:Y:S01]  /*7970*/  @P4 LEA R3, R4, R3, 0x18 ;  /* 0x0000000304034211 */ /* 0x001fe200078ec0ff */
[----:B------:R-:W-:-:S03]  /*7980*/  IMAD.U32 R4, RZ, RZ, UR41 ;  /* 0x00000029ff047e24 */ /* 0x000fc6000f8e00ff */
[----:B------:R0:W-:Y:S01]  /*7990*/  @P4 SYNCS.ARRIVE.TRANS64.A1T0 RZ, [R3+URZ+0x238], RZ ;  /* 0x000238ff03ff49a7 */ /* 0x0001e2000810003f */
[----:B------:R-:W-:Y:S02]  /*79a0*/  IADD3 R16, P4, R16, UR36, RZ ;  /* 0x0000002410107c10 */ /* 0x000fe4000ff9e0ff */
[----:B------:R-:W-:Y:S02]  /*79b0*/  ISETP.LT.U32.AND P1, PT, R4, 0x20, P1 ;  /* 0x000000200400780c */ /* 0x000fe40000f21070 */
[----:B------:R-:W-:Y:S02]  /*79c0*/  IADD3.X R17, R17, UR42, RZ, P4, !PT ;  /* 0x0000002a11117c10 */ /* 0x000fe4000a7fe4ff */
[----:B------:R-:W-:Y:S02]  /*79d0*/  ISETP.GE.U32.AND P4, PT, R16, UR8, PT ;  /* 0x0000000810007c0c */ /* 0x000fe4000bf86070 */
[----:B0-----:R-:W-:Y:S02]  /*79e0*/  SEL R3, RZ, 0x1, !P1 ;  /* 0x00000001ff037807 */ /* 0x001fe40004800000 */
[----:B------:R-:W-:-:S02]  /*79f0*/  ISETP.GE.U32.AND.EX P1, PT, R17, UR9, PT, P4 ;  /* 0x0000000911007c0c */ /* 0x000fc4000bf26140 */
[----:B------:R-:W-:-:S04]  /*7a00*/  ISETP.GT.U32.AND P2, PT, R4, 0x1f, !P2 ;  /* 0x0000001f0400780c */ /* 0x000fc80005744070 */
[----:B------:R-:W-:-:S04]  /*7a10*/  SEL R2, RZ, 0x1, !P2 ;  /* 0x00000001ff027807 */ /* 0x000fc80005000000 */
[--C-:B------:R-:W-:Y:S01]  /*7a20*/  LOP3.LUT R0, R2, R0, R3.reuse, 0x96, !PT ;  /* 0x0000000002007212 */ /* 0x100fe200078e9603 */
[----:B------:R-:W-:Y:S01]  /*7a30*/  IMAD.MOV.U32 R2, RZ, RZ, -0x1 ;  /* 0xffffffffff027424 */ /* 0x000fe200078e00ff */
[----:B------:R-:W-:Y:S01]  /*7a40*/  PRMT R3, RZ, 0x7610, R3 ;  /* 0x00007610ff037816 */ /* 0x000fe20000000003 */
[----:B------:R-:W-:Y:S06]  /*7a50*/  @P1 BRA `(.L_x_212) ;  /* 0x00000004005c1947 */ /* 0x000fec0003800000 */
[----:B------:R-:W0:Y:S01]  /*7a60*/  S2UR UR7, SR_CTAID.X ;  /* 0x00000000000779c3 */ /* 0x000e220000002500 */
[----:B------:R-:W-:Y:S01]  /*7a70*/  ULDC.64 UR8, c[0x0][0x628] ;  /* 0x00018a0000087ab9 */ /* 0x000fe20000000a00 */
[----:B------:R-:W-:Y:S01]  /*7a80*/  ULDC UR10, c[0x0][0x150] ;  /* 0x00005400000a7ab9 */ /* 0x000fe20000000800 */
[----:B------:R-:W-:Y:S01]  /*7a90*/  ISETP.NE.U32.AND P1, PT, RZ, UR8, PT ;  /* 0x00000008ff007c0c */ /* 0x000fe2000bf25070 */
[----:B------:R-:W-:Y:S01]  /*7aa0*/  ULDC UR11, c[0x0][0x630] ;  /* 0x00018c00000b7ab9 */ /* 0x000fe20000000800 */
[----:B------:R-:W-:Y:S01]  /*7ab0*/  ULDC UR13, c[0x0][0x154] ;  /* 0x00005500000d7ab9 */ /* 0x000fe20000000800 */
[----:B------:R-:W-:Y:S01]  /*7ac0*/  IMAD.MOV.U32 R2, RZ, RZ, R16 ;  /* 0x000000ffff027224 */ /* 0x000fe200078e0010 */
[----:B------:R-:W-:Y:S01]  /*7ad0*/  ISETP.NE.AND.EX P1, PT, RZ, UR9, PT, P1 ;  /* 0x00000009ff007c0c */ /* 0x000fe2000bf25310 */
[----:B------:R-:W1:Y:S01]  /*7ae0*/  S2UR UR12, SR_CTAID.Y ;  /* 0x00000000000c79c3 */ /* 0x000e620000002600 */
[----:B0-----:R-:W-:-:S05]  /*7af0*/  I2FP.F32.U32 R3, UR7 ;  /* 0x0000000700037c45 */ /* 0x001fca0008201000 */
[----:B------:R-:W-:Y:S01]  /*7b00*/  FMUL R14, R3, UR10 ;  /* 0x0000000a030e7c20 */ /* 0x000fe20008400000 */
[----:B------:R-:W-:-:S05]  /*7b10*/  IMAD.MOV.U32 R3, RZ, RZ, R17 ;  /* 0x000000ffff037224 */ /* 0x000fca00078e0011 */
[----:B------:R-:W-:Y:S05]  /*7b20*/  @!P1 BRA `(.L_x_213) ;  /* 0x0000000000289947 */ /* 0x000fea0003800000 */
[----:B------:R-:W-:Y:S02]  /*7b30*/  ULDC UR10, c[0x0][0x634] ;  /* 0x00018d00000a7ab9 */ /* 0x000fe40000000800 */
[----:B------:R-:W-:-:S05]  /*7b40*/  IADD3 R7, P1, R16, UR10, RZ ;  /* 0x0000000a10077c10 */ /* 0x000fca000ff3e0ff */
[----:B------:R-:W-:-:S04]  /*7b50*/  IMAD.X R13, RZ, RZ, R17, P1 ;  /* 0x000000ffff0d7224 */ /* 0x000fc800008e0611 */
[----:B------:R-:W-:-:S04]  /*7b60*/  IMAD.WIDE.U32 R4, R13, UR8, RZ ;  /* 0x000000080d047c25 */ /* 0x000fc8000f8e00ff */
[----:B------:R-:W-:-:S04]  /*7b70*/  IMAD.WIDE.U32 R4, P1, R7, UR9, R4 ;  /* 0x0000000907047c25 */ /* 0x000fc8000f820004 */
[----:B------:R-:W-:-:S04]  /*7b80*/  IMAD.WIDE.U32 R6, R7, UR8, RZ ;  /* 0x0000000807067c25 */ /* 0x000fc8000f8e00ff */
[----:B------:R-:W-:Y:S01]  /*7b90*/  IMAD.X R3, RZ, RZ, RZ, P1 ;  /* 0x000000ffff037224 */ /* 0x000fe200008e06ff */
[----:B------:R-:W-:Y:S01]  /*7ba0*/  IADD3 RZ, P1, R7, R4, RZ ;  /* 0x0000000407ff7210 */ /* 0x000fe20007f3e0ff */
[----:B------:R-:W-:-:S04]  /*7bb0*/  IMAD.MOV.U32 R2, RZ, RZ, R5 ;  /* 0x000000ffff027224 */ /* 0x000fc800078e0005 */
[----:B------:R-:W-:-:S08]  /*7bc0*/  IMAD.WIDE.U32.X R2, R13, UR9, R2, P1 ;  /* 0x000000090d027c25 */ /* 0x000fd000088e0402 */
.L_x_213:
[--C-:B------:R-:W-:Y:S01]  /*7bd0*/  SHF.R.U64 R12, R2, UR11, R3.reuse ;  /* 0x0000000b020c7c19 */ /* 0x100fe20008001203 */
[----:B------:R-:W0:Y:S01]  /*7be0*/  F2I.U32.TRUNC.NTZ R14, R14 ;  /* 0x0000000e000e7305 */ /* 0x000e22000020f000 */
[----:B------:R-:W-:Y:S01]  /*7bf0*/  SHF.R.U32.HI R2, RZ, UR11, R3 ;  /* 0x0000000bff027c19 */ /* 0x000fe20008011603 */
[----:B------:R-:W-:Y:S01]  /*7c00*/  ULDC.64 UR8, c[0x0][0x620] ;  /* 0x0001880000087ab9 */ /* 0x000fe20000000a00 */
[----:B------:R-:W-:Y:S01]  /*7c10*/  IADD3 R5, P1, RZ, -R12, RZ ;  /* 0x8000000cff057210 */ /* 0x000fe20007f3e0ff */
[----:B------:R-:W-:Y:S01]  /*7c20*/  ULDC.64 UR14, c[0x0][0x640] ;  /* 0x00019000000e7ab9 */ /* 0x000fe20000000a00 */
[----:B-1----:R-:W-:Y:S01]  /*7c30*/  I2FP.F32.U32 R4, UR12 ;  /* 0x0000000c00047c45 */ /* 0x002fe20008201000 */
[----:B------:R-:W1:Y:S01]  /*7c40*/  LDC R13, c[0x0][0x610] ;  /* 0x00018400ff0d7b82 */ /* 0x000e620000000800 */
[----:B------:R-:W-:Y:S01]  /*7c50*/  ULDC UR11, c[0x0][0x658] ;  /* 0x00019600000b7ab9 */ /* 0x000fe20000000800 */
[----:B------:R-:W-:Y:S01]  /*7c60*/  IMAD.X R2, RZ, RZ, ~R2, P1 ;  /* 0x000000ffff027224 */ /* 0x000fe200008e0e02 */
[----:B------:R-:W-:Y:S01]  /*7c70*/  ISETP.NE.U32.AND P1, PT, RZ, UR14, PT ;  /* 0x0000000eff007c0c */ /* 0x000fe2000bf25070 */
[----:B------:R-:W-:Y:S01]  /*7c80*/  FMUL R6, R4, UR13 ;  /* 0x0000000d04067c20 */ /* 0x000fe20008400000 */
[----:B------:R-:W-:Y:S01]  /*7c90*/  ULDC UR13, c[0x0][0x648] ;  /* 0x00019200000d7ab9 */ /* 0x000fe20000000800 */
[----:B------:R-:W-:Y:S01]  /*7ca0*/  IMAD R4, R2, UR8, RZ ;  /* 0x0000000802047c24 */ /* 0x000fe2000f8e02ff */
[----:B------:R-:W-:Y:S01]  /*7cb0*/  ISETP.NE.AND.EX P1, PT, RZ, UR15, PT, P1 ;  /* 0x0000000fff007c0c */ /* 0x000fe2000bf25310 */
[C---:B------:R-:W-:Y:S01]  /*7cc0*/  IMAD.WIDE.U32 R2, R5.reuse, UR8, R16 ;  /* 0x0000000805027c25 */ /* 0x040fe2000f8e0010 */
[----:B0-----:R-:W-:Y:S01]  /*7cd0*/  R2UR UR8, R14 ;  /* 0x000000000e0872ca */ /* 0x001fe200000e0000 */
[----:B------:R-:W0:Y:S02]  /*7ce0*/  F2I.U32.TRUNC.NTZ R6, R6 ;  /* 0x0000000600067305 */ /* 0x000e24000020f000 */
[----:B------:R-:W-:Y:S01]  /*7cf0*/  IMAD R5, R5, UR9, R4 ;  /* 0x0000000905057c24 */ /* 0x000fe2000f8e0204 */
[----:B------:R-:W-:-:S03]  /*7d00*/  ULDC UR9, c[0x0][0x618] ;  /* 0x0001860000097ab9 */ /* 0x000fc60000000800 */
[----:B------:R-:W-:-:S05]  /*7d10*/  IMAD.IADD R3, R3, 0x1, R5 ;  /* 0x0000000103037824 */ /* 0x000fca00078e0205 */
[--C-:B------:R-:W-:Y:S02]  /*7d20*/  SHF.R.U64 R14, R2, UR9, R3.reuse ;  /* 0x00000009020e7c19 */ /* 0x100fe40008001203 */
[----:B------:R-:W-:Y:S01]  /*7d30*/  SHF.R.U32.HI R3, RZ, UR9, R3 ;  /* 0x00000009ff037c19 */ /* 0x000fe20008011603 */
[----:B------:R-:W-:Y:S01]  /*7d40*/  ULDC UR9, c[0x0][0x608] ;  /* 0x0001820000097ab9 */ /* 0x000fe20000000800 */
[----:B0-----:R-:W-:Y:S02]  /*7d50*/  R2UR UR10, R6 ;  /* 0x00000000060a72ca */ /* 0x001fe400000e0000 */
[--C-:B------:R-:W-:Y:S02]  /*7d60*/  SHF.R.U64 R18, R14, UR9, R3.reuse ;  /* 0x000000090e127c19 */ /* 0x100fe40008001203 */
[----:B------:R-:W-:Y:S01]  /*7d70*/  SHF.R.U32.HI R3, RZ, UR9, R3 ;  /* 0x00000009ff037c19 */ /* 0x000fe20008011603 */
[----:B------:R-:W-:-:S03]  /*7d80*/  UIADD3 UR9, -UR8, URZ, URZ ;  /* 0x0000003f08097290 */ /* 0x000fc6000fffe13f */
[--C-:B------:R-:W-:Y:S01]  /*7d90*/  SHF.R.U64 R20, R18, UR11, R3.reuse ;  /* 0x0000000b12147c19 */ /* 0x100fe20008001203 */
[----:B------:R-:W-:Y:S01]  /*7da0*/  ULDC UR8, c[0x0][0x144] ;  /* 0x0000510000087ab9 */ /* 0x000fe20000000800 */
[----:B------:R-:W-:-:S03]  /*7db0*/  SHF.R.U32.HI R3, RZ, UR11, R3 ;  /* 0x0000000bff037c19 */ /* 0x000fc60008011603 */
[----:B------:R-:W-:Y:S01]  /*7dc0*/  IMAD.MOV.U32 R2, RZ, RZ, R20 ;  /* 0x000000ffff027224 */ /* 0x000fe200078e0014 */
[----:B------:R-:W-:Y:S06]  /*7dd0*/  @!P1 BRA `(.L_x_214) ;  /* 0x0000000000289947 */ /* 0x000fec0003800000 */
        /* <DEDUP_REMOVED lines=10> */
.L_x_214:
[----:B------:R-:W-:Y:S01]  /*7e80*/  UISETP.NE.AND UP0, UPT, UR48, URZ, UPT ;  /* 0x0000003f3000728c */ /* 0x000fe2000bf05270 */
[----:B------:R-:W-:Y:S01]  /*7e90*/  SHF.R.U64 R3, R2, UR13, R3 ;  /* 0x0000000d02037c19 */ /* 0x000fe20008001203 */
[----:B------:R-:W-:Y:S01]  /*7ea0*/  UIADD3 UR10, -UR10, URZ, URZ ;  /* 0x0000003f0a0a7290 */ /* 0x000fe2000fffe13f */
[----:B------:R-:W-:Y:S01]  /*7eb0*/  LOP3.LUT R2, R18, UR6, RZ, 0xc0, !PT ;  /* 0x0000000612027c12 */ /* 0x000fe2000f8ec0ff */
[----:B------:R-:W-:Y:S02]  /*7ec0*/  UIMAD UR7, UR8, UR9, UR7 ;  /* 0x00000009080772a4 */ /* 0x000fe4000f8e0207 */
[----:B------:R-:W-:Y:S01]  /*7ed0*/  IMAD.MOV R5, RZ, RZ, -R3 ;  /* 0x000000ffff057224 */ /* 0x000fe200078e0a03 */
[----:B------:R-:W-:Y:S01]  /*7ee0*/  ULDC UR8, c[0x0][0x148] ;  /* 0x0000520000087ab9 */ /* 0x000fe20000000800 */
[----:B------:R-:W-:Y:S01]  /*7ef0*/  IMAD R4, R3, UR5, R2 ;  /* 0x0000000503047c24 */ /* 0x000fe2000f8e0202 */
[----:B------:R-:W-:Y:S02]  /*7f00*/  LOP3.LUT R3, R14, UR4, RZ, 0xc0, !PT ;  /* 0x000000040e037c12 */ /* 0x000fe4000f8ec0ff */
[----:B------:R-:W-:Y:S01]  /*7f10*/  @UP0 UIMAD UR7, UR8, UR10, UR12 ;  /* 0x0000000a080702a4 */ /* 0x000fe2000f8e020c */
[----:B------:R-:W-:-:S02]  /*7f20*/  PLOP3.LUT P1, PT, PT, PT, UP0, 0x80, 0x0 ;  /* 0x000000000000781c */ /* 0x000fc40003f2f008 */
[----:B------:R-:W-:Y:S02]  /*7f30*/  ULDC UR8, c[0x0][0x638] ;  /* 0x00018e0000087ab9 */ /* 0x000fe40000000800 */
[----:B------:R-:W-:Y:S02]  /*7f40*/  IMAD R2, R5, UR8, R20 ;  /* 0x0000000805027c24 */ /* 0x000fe4000f8e0214 */
[----:B-1----:R-:W-:Y:S01]  /*7f50*/  IMAD R13, R4, R13, UR7 ;  /* 0x00000007040d7e24 */ /* 0x002fe2000f8e020d */
[----:B------:R-:W-:Y:S01]  /*7f60*/  ULDC UR7, c[0x0][0x600] ;  /* 0x0001800000077ab9 */ /* 0x000fe20000000800 */
[----:B------:R-:W-:Y:S02]  /*7f70*/  IMAD.MOV.U32 R4, RZ, RZ, 0x1 ;  /* 0x00000001ff047424 */ /* 0x000fe400078e00ff */
[----:B------:R-:W-:-:S03]  /*7f80*/  IMAD R2, R2, UR7, R3 ;  /* 0x0000000702027c24 */ /* 0x000fc6000f8e0203 */
[----:B------:R-:W-:Y:S02]  /*7f90*/  PRMT R3, R4, 0x7610, R3 ;  /* 0x0000761004037816 */ /* 0x000fe40000000003 */
[----:B------:R-:W-:Y:S02]  /*7fa0*/  SEL R18, R2, R13, !P1 ;  /* 0x0000000d02127207 */ /* 0x000fe40004800000 */
[----:B------:R-:W-:Y:S01]  /*7fb0*/  SEL R19, R13, R2, !P1 ;  /* 0x000000020d137207 */ /* 0x000fe20004800000 */
[----:B------:R-:W-:-:S07]  /*7fc0*/  IMAD.MOV.U32 R2, RZ, RZ, R12 ;  /* 0x000000ffff027224 */ /* 0x000fce00078e000c */
.L_x_212:
[----:B------:R-:W-:Y:S05]  /*7fd0*/  BSYNC B1 ;  /* 0x0000000000017941 */ /* 0x000fea0003800000 */
.L_x_211:
[----:B------:R-:W-:-:S13]  /*7fe0*/  LOP3.LUT P1, RZ, R3, 0xff, RZ, 0xc0, !PT ;  /* 0x000000ff03ff7812 */ /* 0x000fda000782c0ff */
[----:B------:R-:W-:Y:S05]  /*7ff0*/  @P1 BRA `(.L_x_215) ;  /* 0xfffffff400241947 */ /* 0x000fea000383ffff */
[----:B------:R-:W-:Y:S05]  /*8000*/  BSYNC B0 ;  /* 0x0000000000007941 */ /* 0x000fea0003800000 */
.L_x_203:
[----:B------:R-:W-:-:S03]  /*8010*/  UMOV UR7, 0xffffffff ;  /* 0xffffffff00077882 */ /* 0x000fc60000000000 */
[----:B------:R-:W-:Y:S05]  /*8020*/  BRA.DIV UR7, `(.L_x_216) ;  /* 0x0000001607347947 */ /* 0x000fea000b800000 */
[----:B------:R-:W-:-:S13]  /*8030*/  ELECT P6, URZ, PT ;  /* 0x00000000003f782f */ /* 0x000fda00038c0000 */
.L_x_260:
[----:B------:R-:W-:Y:S04]  /*8040*/  BSSY B0, `(.L_x_217) ;  /* 0x0000128000007945 */ /* 0x000fe80003800000 */
[----:B------:R-:W-:Y:S05]  /*8050*/  @!P6 BRA `(.L_x_218) ;  /* 0x000000100098e947 */ /* 0x000fea0003800000 */
[----:B------:R-:W-:-:S04]  /*8060*/  ULOP3.LUT UR7, UR40, 0x2, URZ, 0xfc, !UPT ;  /* 0x0000000228077892 */ /* 0x000fc8000f8efc3f */
[----:B------:R-:W-:-:S06]  /*8070*/  UISETP.NE.AND UP0, UPT, UR7, 0x3, UPT ;  /* 0x000000030700788c */ /* 0x000fcc000bf05270 */
[----:B------:R-:W-:-:S13]  /*8080*/  PLOP3.LUT P0, PT, PT, PT, UP0, 0x80, 0x0 ;  /* 0x000000000000781c */ /* 0x000fda0003f0f008 */
[----:B------:R-:W-:Y:S05]  /*8090*/  @!P0 BRA `(.L_x_219) ;  /* 0x0000000000048947 */ /* 0x000fea0003800000 */
[----:B------:R-:W-:Y:S01]  /*80a0*/  BPT.TRAP 0x1 ;  /* 0x000000040000795c */ /* 0x000fe20000300000 */
.L_x_219:
[----:B------:R-:W0:Y:S01]  /*80b0*/  S2R R3, SR_CgaCtaId ;  /* 0x0000000000037919 */ /* 0x000e220000008800 */
[----:B------:R-:W-:-:S04]  /*80c0*/  MOV R2, 0x400 ;  /* 0x0000040000027802 */ /* 0x000fc80000000f00 */
[----:B0-----:R-:W-:Y:S02]  /*80d0*/  LEA R3, R3, R2, 0x18 ;  /* 0x0000000203037211 */ /* 0x001fe400078ec0ff */
[----:B------:R-:W-:-:S03]  /*80e0*/  SHF.L.U32 R2, R0, 0x1f, RZ ;  /* 0x0000001f00027819 */ /* 0x000fc600000006ff */
[----:B------:R-:W-:-:S04]  /*80f0*/  VIADD R3, R3, 0x100 ;  /* 0x0000010003037836 */ /* 0x000fc80000000000 */
[C---:B------:R-:W-:Y:S02]  /*8100*/  IMAD R7, R8.reuse, 0x8, R3 ;  /* 0x0000000808077824 */ /* 0x040fe400078e0203 */
[----:B------:R-:W-:Y:S02]  /*8110*/  VIADD R8, R8, 0x1 ;  /* 0x0000000108087836 */ /* 0x000fe40000000000 */
[----:B------:R-:W0:Y:S03]  /*8120*/  SYNCS.PHASECHK.TRANS64.TRYWAIT P0, [R7+URZ], R2 ;  /* 0x00000002070075a7 */ /* 0x000e26000800017f */
[----:B------:R-:W-:-:S04]  /*8130*/  ISETP.NE.AND P1, PT, R8, 0x20, PT ;  /* 0x000000200800780c */ /* 0x000fc80003f25270 */
[----:B------:R-:W-:Y:S02]  /*8140*/  SEL R5, RZ, 0x1, P1 ;  /* 0x00000001ff057807 */ /* 0x000fe40000800000 */
[----:B------:R-:W-:Y:S02]  /*8150*/  SEL R8, R8, RZ, P1 ;  /* 0x000000ff08087207 */ /* 0x000fe40000800000 */
[----:B------:R-:W-:-:S03]  /*8160*/  LOP3.LUT R5, R0, R5, RZ, 0x3c, !PT ;  /* 0x0000000500057212 */ /* 0x000fc600078e3cff */
[----:B------:R-:W-:Y:S01]  /*8170*/  IMAD R9, R8, 0x8, R3 ;  /* 0x0000000808097824 */ /* 0x000fe200078e0203 */
[----:B------:R-:W-:Y:S01]  /*8180*/  SHF.L.U32 R4, R5, 0x1f, RZ ;  /* 0x0000001f05047819 */ /* 0x000fe200000006ff */
[----:B0-----:R-:W-:Y:S06]  /*8190*/  @!P0 BRA `(.L_x_220) ;  /* 0x0000001000f88947 */ /* 0x001fec0003800000 */
.L_x_261:
[----:B------:R-:W1:Y:S01]  /*81a0*/  SYNCS.PHASECHK.TRANS64.TRYWAIT P0, [R9+URZ], R4 ;  /* 0x00000004090075a7 */ /* 0x000e62000800017f */
[----:B------:R-:W-:-:S05]  /*81b0*/  VIADD R0, R8, 0x1 ;  /* 0x0000000108007836 */ /* 0x000fca0000000000 */
[----:B------:R-:W-:-:S04]  /*81c0*/  ISETP.NE.AND P1, PT, R0, 0x20, PT ;  /* 0x000000200000780c */ /* 0x000fc80003f25270 */
[----:B0-----:R-:W-:Y:S02]  /*81d0*/  SEL R2, RZ, 0x1, P1 ;  /* 0x00000001ff027807 */ /* 0x001fe40000800000 */
[----:B------:R-:W-:Y:S02]  /*81e0*/  SEL R0, R0, RZ, P1 ;  /* 0x000000ff00007207 */ /* 0x000fe40000800000 */
[----:B------:R-:W-:-:S03]  /*81f0*/  LOP3.LUT R7, R5, R2, RZ, 0x3c, !PT ;  /* 0x0000000205077212 */ /* 0x000fc600078e3cff */
[----:B------:R-:W-:Y:S01]  /*8200*/  IMAD R6, R0, 0x8, R3 ;  /* 0x0000000800067824 */ /* 0x000fe200078e0203 */
[----:B------:R-:W-:Y:S01]  /*8210*/  SHF.L.U32 R5, R7, 0x1f, RZ ;  /* 0x0000001f07057819 */ /* 0x000fe200000006ff */
[----:B-1----:R-:W-:Y:S06]  /*8220*/  @!P0 BRA `(.L_x_221) ;  /* 0x0000001000e88947 */ /* 0x002fec0003800000 */
.L_x_262:
[----:B------:R-:W1:Y:S01]  /*8230*/  SYNCS.PHASECHK.TRANS64.TRYWAIT P0, [R6+URZ], R5 ;  /* 0x00000005060075a7 */ /* 0x000e62000800017f */
[----:B------:R-:W-:-:S05]  /*8240*/  VIADD R0, R0, 0x1 ;  /* 0x0000000100007836 */ /* 0x000fca0000000000 */
[----:B------:R-:W-:-:S04]  /*8250*/  ISETP.NE.AND P1, PT, R0, 0x20, PT ;  /* 0x000000200000780c */ /* 0x000fc80003f25270 */
[----:B------:R-:W-:Y:S02]  /*8260*/  SEL R2, RZ, 0x1, P1 ;  /* 0x00000001ff027807 */ /* 0x000fe40000800000 */
[----:B------:R-:W-:Y:S02]  /*8270*/  SEL R0, R0, RZ, P1 ;  /* 0x000000ff00007207 */ /* 0x000fe40000800000 */
[----:B------:R-:W-:-:S03]  /*8280*/  LOP3.LUT R7, R7, R2, RZ, 0x3c, !PT ;  /* 0x0000000207077212 */ /* 0x000fc600078e3cff */
[----:B0-----:R-:W-:Y:S01]  /*8290*/  IMAD R9, R0, 0x8, R3 ;  /* 0x0000000800097824 */ /* 0x001fe200078e0203 */
[----:B------:R-:W-:Y:S01]  /*82a0*/  SHF.L.U32 R4, R7, 0x1f, RZ ;  /* 0x0000001f07047819 */ /* 0x000fe200000006ff */
[----:B-1----:R-:W-:Y:S06]  /*82b0*/  @!P0 BRA `(.L_x_222) ;  /* 0x0000001000d88947 */ /* 0x002fec0003800000 */
.L_x_263:
        /* <DEDUP_REMOVED lines=9> */
.L_x_264:
        /* <DEDUP_REMOVED lines=9> */
.L_x_265:
        /* <DEDUP_REMOVED lines=9> */
.L_x_266:
        /* <DEDUP_REMOVED lines=9> */
.L_x_267:
        /* <DEDUP_REMOVED lines=9> */
.L_x_268:
        /* <DEDUP_REMOVED lines=9> */
.L_x_269:
        /* <DEDUP_REMOVED lines=9> */
.L_x_270:
        /* <DEDUP_REMOVED lines=9> */
.L_x_271:
        /* <DEDUP_REMOVED lines=9> */
.L_x_272:
        /* <DEDUP_REMOVED lines=9> */
.L_x_273:
        /* <DEDUP_REMOVED lines=9> */
.L_x_274:
        /* <DEDUP_REMOVED lines=9> */
.L_x_275:
        /* <DEDUP_REMOVED lines=9> */
.L_x_276:
        /* <DEDUP_REMOVED lines=9> */
.L_x_277:
        /* <DEDUP_REMOVED lines=9> */
.L_x_278:
        /* <DEDUP_REMOVED lines=9> */
.L_x_279:
        /* <DEDUP_REMOVED lines=9> */
.L_x_280:
        /* <DEDUP_REMOVED lines=9> */
.L_x_281:
        /* <DEDUP_REMOVED lines=9> */
.L_x_282:
        /* <DEDUP_REMOVED lines=9> */
.L_x_283:
        /* <DEDUP_REMOVED lines=9> */
.L_x_284:
        /* <DEDUP_REMOVED lines=9> */
.L_x_285:
        /* <DEDUP_REMOVED lines=9> */
.L_x_286:
        /* <DEDUP_REMOVED lines=9> */
.L_x_287:
        /* <DEDUP_REMOVED lines=9> */
.L_x_288:
        /* <DEDUP_REMOVED lines=9> */
.L_x_289:
        /* <DEDUP_REMOVED lines=9> */
.L_x_290:
[----:B------:R-:W1:Y:S01]  /*91f0*/  SYNCS.PHASECHK.TRANS64.TRYWAIT P0, [R6+URZ], R5 ;  /* 0x00000005060075a7 */ /* 0x000e62000800017f */
[----:B------:R-:W-:-:S05]  /*9200*/  VIADD R0, R0, 0x1 ;  /* 0x0000000100007836 */ /* 0x000fca0000000000 */
[----:B------:R-:W-:-:S04]  /*9210*/  ISETP.NE.AND P1, PT, R0, 0x20, PT ;  /* 0x000000200000780c */ /* 0x000fc80003f25270 */
[----:B------:R-:W-:Y:S02]  /*9220*/  SEL R2, RZ, 0x1, P1 ;  /* 0x00000001ff027807 */ /* 0x000fe40000800000 */
[----:B------:R-:W-:Y:S02]  /*9230*/  SEL R0, R0, RZ, P1 ;  /* 0x000000ff00007207 */ /* 0x000fe40000800000 */
[----:B------:R-:W-:Y:S01]  /*9240*/  LOP3.LUT R2, R7, R2, RZ, 0x3c, !PT ;  /* 0x0000000207027212 */ /* 0x000fe200078e3cff */
[----:B-1----:R-:W-:Y:S06]  /*9250*/  @!P0 BRA `(.L_x_250) ;  /* 0x0000000c00208947 */ /* 0x002fec0003800000 */
.L_x_291:
[----:B------:R-:W-:Y:S01]  /*9260*/  IMAD R3, R0, 0x8, R3 ;  /* 0x0000000800037824 */ /* 0x000fe200078e0203 */
[----:B------:R-:W-:-:S07]  /*9270*/  SHF.L.U32 R0, R2, 0x1f, RZ ;  /* 0x0000001f02007819 */ /* 0x000fce00000006ff */
.L_x_251:
[----:B--2---:R2:W3:Y:S02]  /*9280*/  SYNCS.PHASECHK.TRANS64.TRYWAIT P0, [R3+URZ], R0 ;  /* 0x00000000030075a7 */ /* 0x0044e4000800017f */
[----:B---3--:R-:W-:Y:S05]  /*9290*/  @!P0 NANOSLEEP.SYNCS 0x989680 ;  /* 0x009896800000895d */ /* 0x008fea0003900000 */
[----:B------:R-:W3:Y:S02]  /*92a0*/  @!P0 SYNCS.PHASECHK.TRANS64 P0, [R3+URZ], R0 ;  /* 0x00000000030085a7 */ /* 0x000ee4000800007f */
[----:B---3--:R-:W-:Y:S05]  /*92b0*/  @!P0 BRA `(.L_x_251) ;  /* 0xfffffffc00f08947 */ /* 0x008fea000383ffff */
.L_x_218:
[----:B------:R-:W-:Y:S05]  /*92c0*/  BSYNC B0 ;  /* 0x0000000000007941 */ /* 0x000fea0003800000 */
.L_x_217:
[----:B------:R-:W-:Y:S05]  /*92d0*/  EXIT ;  /* 0x000000000000794d */ /* 0x000fea0003800000 */
.L_x_19:
[----:B0-----:R0:W1:Y:S02]  /*92e0*/  SYNCS.PHASECHK.TRANS64.TRYWAIT P0, [R111+URZ], R0 ;  /* 0x000000006f0075a7 */ /* 0x001064000800017f */
[----:B-1----:R-:W-:Y:S05]  /*92f0*/  @!P0 NANOSLEEP.SYNCS 0x989680 ;  /* 0x009896800000895d */ /* 0x002fea0003900000 */
[----:B------:R-:W1:Y:S02]  /*9300*/  @!P0 SYNCS.PHASECHK.TRANS64 P0, [R111+URZ], R0 ;  /* 0x000000006f0085a7 */ /* 0x000e64000800007f */
[----:B-1----:R-:W-:Y:S05]  /*9310*/  @!P0 BRA `(.L_x_19) ;  /* 0xfffffffc00f08947 */ /* 0x002fea000383ffff */
[----:B------:R-:W-:Y:S05]  /*9320*/  BRA `(.L_x_252) ;  /* 0xffffff8800147947 */ /* 0x000fea000383ffff */
.L_x_24:
[----:B-1----:R1:W2:Y:S02]  /*9330*/  SYNCS.PHASECHK.TRANS64.TRYWAIT P1, [R3+URZ], R0 ;  /* 0x00000000030075a7 */ /* 0x0022a4000802017f */
[----:B--2---:R-:W-:Y:S05]  /*9340*/  @!P1 NANOSLEEP.SYNCS 0x989680 ;  /* 0x009896800000995d */ /* 0x004fea0003900000 */
[----:B------:R-:W2:Y:S02]  /*9350*/  @!P1 SYNCS.PHASECHK.TRANS64 P1, [R3+URZ], R0 ;  /* 0x00000000030095a7 */ /* 0x000ea4000802007f */
[----:B--2---:R-:W-:Y:S05]  /*9360*/  @!P1 BRA `(.L_x_24) ;  /* 0xfffffffc00f09947 */ /* 0x004fea000383ffff */
[----:B------:R-:W-:Y:S05]  /*9370*/  BRA `(.L_x_23) ;  /* 0xffffff8800887947 */ /* 0x000fea000383ffff */
.L_x_29:
[----:B-1----:R-:W-:-:S04]  /*9380*/  IMAD.U32 R5, RZ, RZ, UR4 ;  /* 0x00000004ff057e24 */ /* 0x002fc8000f8e00ff */
[----:B------:R1:W2:Y:S03]  /*9390*/  SYNCS.PHASECHK.TRANS64.TRYWAIT P1, [R5+URZ], R4 ;  /* 0x00000004050075a7 */ /* 0x0002a6000802017f */
[----:B--2---:R-:W-:Y:S05]  /*93a0*/  @!P1 NANOSLEEP.SYNCS 0x989680 ;  /* 0x009896800000995d */ /* 0x004fea0003900000 */
[----:B------:R-:W2:Y:S02]  /*93b0*/  @!P1 SYNCS.PHASECHK.TRANS64 P1, [R5+URZ], R4 ;  /* 0x00000004050095a7 */ /* 0x000ea4000802007f */
[----:B--2---:R-:W-:Y:S05]  /*93c0*/  @!P1 BRA `(.L_x_29) ;  /* 0xfffffffc00ec9947 */ /* 0x004fea000383ffff */
[----:B------:R-:W-:Y:S05]  /*93d0*/  BRA `(.L_x_28) ;  /* 0xffffff8c00607947 */ /* 0x000fea000383ffff */
.L_x_35:
[----:B0-----:R0:W1:Y:S02]  /*93e0*/  SYNCS.PHASECHK.TRANS64.TRYWAIT P0, [R111+URZ+0x10], R0 ;  /* 0x000010006f0075a7 */ /* 0x001064000800017f */
[----:B-1----:R-:W-:Y:S05]  /*93f0*/  @!P0 NANOSLEEP.SYNCS 0x989680 ;  /* 0x009896800000895d */ /* 0x002fea0003900000 */
[----:B------:R-:W1:Y:S02]  /*9400*/  @!P0 SYNCS.PHASECHK.TRANS64 P0, [R111+URZ+0x10], R0 ;  /* 0x000010006f0085a7 */ /* 0x000e64000800007f */
[----:B-1----:R-:W-:Y:S05]  /*9410*/  @!P0 BRA `(.L_x_35) ;  /* 0xfffffffc00f08947 */ /* 0x002fea000383ffff */
[----:B------:R-:W-:Y:S05]  /*9420*/  BRA `(.L_x_253) ;  /* 0xffffff9000b87947 */ /* 0x000fea000383ffff */
.L_x_204:
[----:B------:R-:W-:Y:S01]  /*9430*/  BSSY B1, `(.L_x_254) ;  /* 0x0000006000017945 */ /* 0x000fe20003800000 */
[----:B------:R-:W-:-:S07]  /*9440*/  IMAD.MOV.U32 R15, RZ, RZ, -0x1 ;  /* 0xffffffffff0f7424 */ /* 0x000fce00078e00ff */
[----:B-----5:R-:W-:Y:S05]  /*9450*/  WARPSYNC.COLLECTIVE R15, `(.L_x_255) ;  /* 0x000000000f0c7348 */ /* 0x020fea0003c00000 */
[----:B------:R-:W-:Y:S02]  /*9460*/  ELECT P6, UR62, PT ;  /* 0x00000000003e782f */ /* 0x000fe400038c0000 */
[----:B------:R-:W-:Y:S01]  /*9470*/  MOV R14, UR62 ;  /* 0x0000003e000e7c02 */ /* 0x000fe20008000f00 */
[----:B-----5:R-:W-:Y:S10]  /*9480*/  ENDCOLLECTIVE ;  /* 0x000000000000791b */ /* 0x020ff40003800000 */
.L_x_255:
[----:B------:R-:W-:Y:S05]  /*9490*/  BSYNC B1 ;  /* 0x0000000000017941 */ /* 0x000fea0003800000 */
.L_x_254:
[----:B------:R-:W-:Y:S05]  /*94a0*/  BRA `(.L_x_256) ;  /* 0xffffffe000047947 */ /* 0x000fea000383ffff */
.L_x_207:
[----:B-1----:R1:W2:Y:S02]  /*94b0*/  SYNCS.PHASECHK.TRANS64.TRYWAIT P1, [R12+URZ+0x100], R5 ;  /* 0x000100050c0075a7 */ /* 0x0022a4000802017f */
[----:B--2---:R-:W-:Y:S05]  /*94c0*/  @!P1 NANOSLEEP.SYNCS 0x989680 ;  /* 0x009896800000995d */ /* 0x004fea0003900000 */
[----:B------:R-:W2:Y:S02]  /*94d0*/  @!P1 SYNCS.PHASECHK.TRANS64 P1, [R12+URZ+0x100], R5 ;  /* 0x000100050c0095a7 */ /* 0x000ea4000802007f */
[----:B--2---:R-:W-:Y:S05]  /*94e0*/  @!P1 BRA `(.L_x_207) ;  /* 0xfffffffc00f09947 */ /* 0x004fea000383ffff */
[----:B------:R-:W-:Y:S05]  /*94f0*/  BRA `(.L_x_257) ;  /* 0xffffffe0003c7947 */ /* 0x000fea000383ffff */
.L_x_216:
[----:B------:R-:W-:Y:S01]  /*9500*/  BSSY B0, `(.L_x_258) ;  /* 0x0000006000007945 */ /* 0x000fe20003800000 */
[----:B------:R-:W-:-:S07]  /*9510*/  IMAD.MOV.U32 R15, RZ, RZ, -0x1 ;  /* 0xffffffffff0f7424 */ /* 0x000fce00078e00ff */
[----:B-----5:R-:W-:Y:S05]  /*9520*/  WARPSYNC.COLLECTIVE R15, `(.L_x_259) ;  /* 0x000000000f0c7348 */ /* 0x020fea0003c00000 */
[----:B------:R-:W-:Y:S02]  /*9530*/  ELECT P6, UR62, PT ;  /* 0x00000000003e782f */ /* 0x000fe400038c0000 */
[----:B------:R-:W-:Y:S01]  /*9540*/  MOV R14, UR62 ;  /* 0x0000003e000e7c02 */ /* 0x000fe20008000f00 */
[----:B-----5:R-:W-:Y:S10]  /*9550*/  ENDCOLLECTIVE ;  /* 0x000000000000791b */ /* 0x020ff40003800000 */
.L_x_259:
[----:B------:R-:W-:Y:S05]  /*9560*/  BSYNC B0 ;  /* 0x0000000000007941 */ /* 0x000fea0003800000 */
.L_x_258:
[----:B------:R-:W-:Y:S05]  /*9570*/  BRA `(.L_x_260) ;  /* 0xffffffe800b07947 */ /* 0x000fea000383ffff */
.L_x_220:
[----:B0-----:R0:W1:Y:S02]  /*9580*/  SYNCS.PHASECHK.TRANS64.TRYWAIT P0, [R7+URZ], R2 ;  /* 0x00000002070075a7 */ /* 0x001064000800017f */
[----:B-1----:R-:W-:Y:S05]  /*9590*/  @!P0 NANOSLEEP.SYNCS 0x989680 ;  /* 0x009896800000895d */ /* 0x002fea0003900000 */
[----:B------:R-:W1:Y:S02]  /*95a0*/  @!P0 SYNCS.PHASECHK.TRANS64 P0, [R7+URZ], R2 ;  /* 0x00000002070085a7 */ /* 0x000e64000800007f */
[----:B-1----:R-:W-:Y:S05]  /*95b0*/  @!P0 BRA `(.L_x_220) ;  /* 0xfffffffc00f08947 */ /* 0x002fea000383ffff */
[----:B------:R-:W-:Y:S05]  /*95c0*/  BRA `(.L_x_261) ;  /* 0xffffffe800f47947 */ /* 0x000fea000383ffff */
.L_x_221:
[----:B0-----:R0:W1:Y:S02]  /*95d0*/  SYNCS.PHASECHK.TRANS64.TRYWAIT P0, [R9+URZ], R4 ;  /* 0x00000004090075a7 */ /* 0x001064000800017f */
[----:B-1----:R-:W-:Y:S05]  /*95e0*/  @!P0 NANOSLEEP.SYNCS 0x989680 ;  /* 0x009896800000895d */ /* 0x002fea0003900000 */
[----:B------:R-:W1:Y:S02]  /*95f0*/  @!P0 SYNCS.PHASECHK.TRANS64 P0, [R9+URZ], R4 ;  /* 0x00000004090085a7 */ /* 0x000e64000800007f */
[----:B-1----:R-:W-:Y:S05]  /*9600*/  @!P0 BRA `(.L_x_221) ;  /* 0xfffffffc00f08947 */ /* 0x002fea000383ffff */
[----:B------:R-:W-:Y:S05]  /*9610*/  BRA `(.L_x_262) ;  /* 0xffffffec00047947 */ /* 0x000fea000383ffff */
.L_x_222:
[----:B0-----:R0:W1:Y:S02]  /*9620*/  SYNCS.PHASECHK.TRANS64.TRYWAIT P0, [R6+URZ], R5 ;  /* 0x00000005060075a7 */ /* 0x001064000800017f */
[----:B-1----:R-:W-:Y:S05]  /*9630*/  @!P0 NANOSLEEP.SYNCS 0x989680 ;  /* 0x009896800000895d */ /* 0x002fea0003900000 */
[----:B------:R-:W1:Y:S02]  /*9640*/  @!P0 SYNCS.PHASECHK.TRANS64 P0, [R6+URZ], R5 ;  /* 0x00000005060085a7 */ /* 0x000e64000800007f */
[----:B-1----:R-:W-:Y:S05]  /*9650*/  @!P0 BRA `(.L_x_222) ;  /* 0xfffffffc00f08947 */ /* 0x002fea000383ffff */
[----:B------:R-:W-:Y:S05]  /*9660*/  BRA `(.L_x_263) ;  /* 0xffffffec00147947 */ /* 0x000fea000383ffff */
.L_x_223:
[----:B0-----:R0:W1:Y:S02]  /*9670*/  SYNCS.PHASECHK.TRANS64.TRYWAIT P0, [R9+URZ], R4 ;  /* 0x00000004090075a7 */ /* 0x001064000800017f */
[----:B-1----:R-:W-:Y:S05]  /*9680*/  @!P0 NANOSLEEP.SYNCS 0x989680 ;  /* 0x009896800000895d */ /* 0x002fea0003900000 */
[----:B------:R-:W1:Y:S02]  /*9690*/  @!P0 SYNCS.PHASECHK.TRANS64 P0, [R9+URZ], R4 ;  /* 0x00000004090085a7 */ /* 0x000e64000800007f */
[----:B-1----:R-:W-:Y:S05]  /*96a0*/  @!P0 BRA `(.L_x_223) ;  /* 0xfffffffc00f08947 */ /* 0x002fea000383ffff */
[----:B------:R-:W-:Y:S05]  /*96b0*/  BRA `(.L_x_264) ;  /* 0xffffffec00247947 */ /* 0x000fea000383ffff */
.L_x_224:
[----:B0-----:R0:W1:Y:S02]  /*96c0*/  SYNCS.PHASECHK.TRANS64.TRYWAIT P0, [R6+URZ], R5 ;  /* 0x00000005060075a7 */ /* 0x001064000800017f */
[----:B-1----:R-:W-:Y:S05]  /*96d0*/  @!P0 NANOSLEEP.SYNCS 0x989680 ;  /* 0x009896800000895d */ /* 0x002fea0003900000 */
[----:B------:R-:W1:Y:S02]  /*96e0*/  @!P0 SYNCS.PHASECHK.TRANS64 P0, [R6+URZ], R5 ;  /* 0x00000005060085a7 */ /* 0x000e64000800007f */
[----:B-1----:R-:W-:Y:S05]  /*96f0*/  @!P0 BRA `(.L_x_224) ;  /* 0xfffffffc00f08947 */ /* 0x002fea000383ffff */
[----:B------:R-:W-:Y:S05]  /*9700*/  BRA `(.L_x_265) ;  /* 0xffffffec00347947 */ /* 0x000fea000383ffff */
.L_x_225:
[----:B0-----:R0:W1:Y:S02]  /*9710*/  SYNCS.PHASECHK.TRANS64.TRYWAIT P0, [R9+URZ], R4 ;  /* 0x00000004090075a7 */ /* 0x001064000800017f */
[----:B-1----:R-:W-:Y:S05]  /*9720*/  @!P0 NANOSLEEP.SYNCS 0x989680 ;  /* 0x009896800000895d */ /* 0x002fea0003900000 */
[----:B------:R-:W1:Y:S02]  /*9730*/  @!P0 SYNCS.PHASECHK.TRANS64 P0, [R9+URZ], R4 ;  /* 0x00000004090085a7 */ /* 0x000e64000800007f */
[----:B-1----:R-:W-:Y:S05]  /*9740*/  @!P0 BRA `(.L_x_225) ;  /* 0xfffffffc00f08947 */ /* 0x002fea000383ffff */
[----:B------:R-:W-:Y:S05]  /*9750*/  BRA `(.L_x_266) ;  /* 0xffffffec00447947 */ /* 0x000fea000383ffff */
.L_x_226:
[----:B0-----:R0:W1:Y:S02]  /*9760*/  SYNCS.PHASECHK.TRANS64.TRYWAIT P0, [R6+URZ], R5 ;  /* 0x00000005060075a7 */ /* 0x001064000800017f */
[----:B-1----:R-:W-:Y:S05]  /*9770*/  @!P0 NANOSLEEP.SYNCS 0x989680 ;  /* 0x009896800000895d */ /* 0x002fea0003900000 */
[----:B------:R-:W1:Y:S02]  /*9780*/  @!P0 SYNCS.PHASECHK.TRANS64 P0, [R6+URZ], R5 ;  /* 0x00000005060085a7 */ /* 0x000e64000800007f */
[----:B-1----:R-:W-:Y:S05]  /*9790*/  @!P0 BRA `(.L_x_226) ;  /* 0xfffffffc00f08947 */ /* 0x002fea000383ffff */
[----:B------:R-:W-:Y:S05]  /*97a0*/  BRA `(.L_x_267) ;  /* 0xffffffec00547947 */ /* 0x000fea000383ffff */
.L_x_227:
[----:B0-----:R0:W1:Y:S02]  /*97b0*/  SYNCS.PHASECHK.TRANS64.TRYWAIT P0, [R9+URZ], R4 ;  /* 0x00000004090075a7 */ /* 0x001064000800017f */
[----:B-1----:R-:W-:Y:S05]  /*97c0*/  @!P0 NANOSLEEP.SYNCS 0x989680 ;  /* 0x009896800000895d */ /* 0x002fea0003900000 */
[----:B------:R-:W1:Y:S02]  /*97d0*/  @!P0 SYNCS.PHASECHK.TRANS64 P0, [R9+URZ], R4 ;  /* 0x00000004090085a7 */ /* 0x000e64000800007f */
[----:B-1----:R-:W-:Y:S05]  /*97e0*/  @!P0 BRA `(.L_x_227) ;  /* 0xfffffffc00f08947 */ /* 0x002fea000383ffff */
[----:B------:R-:W-:Y:S05]  /*97f0*/  BRA `(.L_x_268) ;  /* 0xffffffec00647947 */ /* 0x000fea000383ffff */
.L_x_228:
[----:B0-----:R0:W1:Y:S02]  /*9800*/  SYNCS.PHASECHK.TRANS64.TRYWAIT P0, [R6+URZ], R5 ;  /* 0x00000005060075a7 */ /* 0x001064000800017f */
[----:B-1----:R-:W-:Y:S05]  /*9810*/  @!P0 NANOSLEEP.SYNCS 0x989680 ;  /* 0x009896800000895d */ /* 0x002fea0003900000 */
[----:B------:R-:W1:Y:S02]  /*9820*/  @!P0 SYNCS.PHASECHK.TRANS64 P0, [R6+URZ], R5 ;  /* 0x00000005060085a7 */ /* 0x000e64000800007f */
[----:B-1----:R-:W-:Y:S05]  /*9830*/  @!P0 BRA `(.L_x_228) ;  /* 0xfffffffc00f08947 */ /* 0x002fea000383ffff */
[----:B------:R-:W-:Y:S05]  /*9840*/  BRA `(.L_x_269) ;  /* 0xffffffec00747947 */ /* 0x000fea000383ffff */
.L_x_229:
[----:B0-----:R0:W1:Y:S02]  /*9850*/  SYNCS.PHASECHK.TRANS64.TRYWAIT P0, [R9+URZ], R4 ;  /* 0x00000004090075a7 */ /* 0x001064000800017f */
[----:B-1----:R-:W-:Y:S05]  /*9860*/  @!P0 NANOSLEEP.SYNCS 0x989680 ;  /* 0x009896800000895d */ /* 0x002fea0003900000 */
[----:B------:R-:W1:Y:S02]  /*9870*/  @!P0 SYNCS.PHASECHK.TRANS64 P0, [R9+URZ], R4 ;  /* 0x00000004090085a7 */ /* 0x000e64000800007f */
[----:B-1----:R-:W-:Y:S05]  /*9880*/  @!P0 BRA `(.L_x_229) ;  /* 0xfffffffc00f08947 */ /* 0x002fea000383ffff */
[----:B------:R-:W-:Y:S05]  /*9890*/  BRA `(.L_x_270) ;  /* 0xffffffec00847947 */ /* 0x000fea000383ffff */
.L_x_230:
[----:B0-----:R0:W1:Y:S02]  /*98a0*/  SYNCS.PHASECHK.TRANS64.TRYWAIT P0, [R6+URZ], R5 ;  /* 0x00000005060075a7 */ /* 0x001064000800017f */
[----:B-1----:R-:W-:Y:S05]  /*98b0*/  @!P0 NANOSLEEP.SYNCS 0x989680 ;  /* 0x009896800000895d */ /* 0x002fea0003900000 */
[----:B------:R-:W1:Y:S02]  /*98c0*/  @!P0 SYNCS.PHASECHK.TRANS64 P0, [R6+URZ], R5 ;  /* 0x00000005060085a7 */ /* 0x000e64000800007f */
[----:B-1----:R-:W-:Y:S05]  /*98d0*/  @!P0 BRA `(.L_x_230) ;  /* 0xfffffffc00f08947 */ /* 0x002fea000383ffff */
[----:B------:R-:W-:Y:S05]  /*98e0*/  BRA `(.L_x_271) ;  /* 0xffffffec00947947 */ /* 0x000fea000383ffff */
.L_x_231:
[----:B0-----:R0:W1:Y:S02]  /*98f0*/  SYNCS.PHASECHK.TRANS64.TRYWAIT P0, [R9+URZ], R4 ;  /* 0x00000004090075a7 */ /* 0x001064000800017f */
[----:B-1----:R-:W-:Y:S05]  /*9900*/  @!P0 NANOSLEEP.SYNCS 0x989680 ;  /* 0x009896800000895d */ /* 0x002fea0003900000 */
[----:B------:R-:W1:Y:S02]  /*9910*/  @!P0 SYNCS.PHASECHK.TRANS64 P0, [R9+URZ], R4 ;  /* 0x00000004090085a7 */ /* 0x000e64000800007f */
[----:B-1----:R-:W-:Y:S05]  /*9920*/  @!P0 BRA `(.L_x_231) ;  /* 0xfffffffc00f08947 */ /* 0x002fea000383ffff */
[----:B------:R-:W-:Y:S05]  /*9930*/  BRA `(.L_x_272) ;  /* 0xffffffec00a47947 */ /* 0x000fea000383ffff */
.L_x_232:
[----:B0-----:R0:W1:Y:S02]  /*9940*/  SYNCS.PHASECHK.TRANS64.TRYWAIT P0, [R6+URZ], R5 ;  /* 0x00000005060075a7 */ /* 0x001064000800017f */
[----:B-1----:R-:W-:Y:S05]  /*9950*/  @!P0 NANOSLEEP.SYNCS 0x989680 ;  /* 0x009896800000895d */ /* 0x002fea0003900000 */
[----:B------:R-:W1:Y:S02]  /*9960*/  @!P0 SYNCS.PHASECHK.TRANS64 P0, [R6+URZ], R5 ;  /* 0x00000005060085a7 */ /* 0x000e64000800007f */
[----:B-1----:R-:W-:Y:S05]  /*9970*/  @!P0 BRA `(.L_x_232) ;  /* 0xfffffffc00f08947 */ /* 0x002fea000383ffff */
[----:B------:R-:W-:Y:S05]  /*9980*/  BRA `(.L_x_273) ;  /* 0xffffffec00b47947 */ /* 0x000fea000383ffff */
.L_x_233:
[----:B0-----:R0:W1:Y:S02]  /*9990*/  SYNCS.PHASECHK.TRANS64.TRYWAIT P0, [R9+URZ], R4 ;  /* 0x00000004090075a7 */ /* 0x001064000800017f */
[----:B-1----:R-:W-:Y:S05]  /*99a0*/  @!P0 NANOSLEEP.SYNCS 0x989680 ;  /* 0x009896800000895d */ /* 0x002fea0003900000 */
[----:B------:R-:W1:Y:S02]  /*99b0*/  @!P0 SYNCS.PHASECHK.TRANS64 P0, [R9+URZ], R4 ;  /* 0x00000004090085a7 */ /* 0x000e64000800007f */
[----:B-1----:R-:W-:Y:S05]  /*99c0*/  @!P0 BRA `(.L_x_233) ;  /* 0xfffffffc00f08947 */ /* 0x002fea000383ffff */
[----:B------:R-:W-:Y:S05]  /*99d0*/  BRA `(.L_x_274) ;  /* 0xffffffec00c47947 */ /* 0x000fea000383ffff */
.L_x_234:
[----:B0-----:R0:W1:Y:S02]  /*99e0*/  SYNCS.PHASECHK.TRANS64.TRYWAIT P0, [R6+URZ], R5 ;  /* 0x00000005060075a7 */ /* 0x001064000800017f */
[----:B-1----:R-:W-:Y:S05]  /*99f0*/  @!P0 NANOSLEEP.SYNCS 0x989680 ;  /* 0x009896800000895d */ /* 0x002fea0003900000 */
[----:B------:R-:W1:Y:S02]  /*9a00*/  @!P0 SYNCS.PHASECHK.TRANS64 P0, [R6+URZ], R5 ;  /* 0x00000005060085a7 */ /* 0x000e64000800007f */
[----:B-1----:R-:W-:Y:S05]  /*9a10*/  @!P0 BRA `(.L_x_234) ;  /* 0xfffffffc00f08947 */ /* 0x002fea000383ffff */
[----:B------:R-:W-:Y:S05]  /*9a20*/  BRA `(.L_x_275) ;  /* 0xffffffec00d47947 */ /* 0x000fea000383ffff */
.L_x_235:
[----:B0-----:R0:W1:Y:S02]  /*9a30*/  SYNCS.PHASECHK.TRANS64.TRYWAIT P0, [R9+URZ], R4 ;  /* 0x00000004090075a7 */ /* 0x001064000800017f */
[----:B-1----:R-:W-:Y:S05]  /*9a40*/  @!P0 NANOSLEEP.SYNCS 0x989680 ;  /* 0x009896800000895d */ /* 0x002fea0003900000 */
[----:B------:R-:W1:Y:S02]  /*9a50*/  @!P0 SYNCS.PHASECHK.TRANS64 P0, [R9+URZ], R4 ;  /* 0x00000004090085a7 */ /* 0x000e64000800007f */
[----:B-1----:R-:W-:Y:S05]  /*9a60*/  @!P0 BRA `(.L_x_235) ;  /* 0xfffffffc00f08947 */ /* 0x002fea000383ffff */
[----:B------:R-:W-:Y:S05]  /*9a70*/  BRA `(.L_x_276) ;  /* 0xffffffec00e47947 */ /* 0x000fea000383ffff */
.L_x_236:
[----:B0-----:R0:W1:Y:S02]  /*9a80*/  SYNCS.PHASECHK.TRANS64.TRYWAIT P0, [R6+URZ], R5 ;  /* 0x00000005060075a7 */ /* 0x001064000800017f */
[----:B-1----:R-:W-:Y:S05]  /*9a90*/  @!P0 NANOSLEEP.SYNCS 0x989680 ;  /* 0x009896800000895d */ /* 0x002fea0003900000 */
[----:B------:R-:W1:Y:S02]  /*9aa0*/  @!P0 SYNCS.PHASECHK.TRANS64 P0, [R6+URZ], R5 ;  /* 0x00000005060085a7 */ /* 0x000e64000800007f */
[----:B-1----:R-:W-:Y:S05]  /*9ab0*/  @!P0 BRA `(.L_x_236) ;  /* 0xfffffffc00f08947 */ /* 0x002fea000383ffff */
[----:B------:R-:W-:Y:S05]  /*9ac0*/  BRA `(.L_x_277) ;  /* 0xffffffec00f47947 */ /* 0x000fea000383ffff */
.L_x_237:
[----:B0-----:R0:W1:Y:S02]  /*9ad0*/  SYNCS.PHASECHK.TRANS64.TRYWAIT P0, [R9+URZ], R4 ;  /* 0x00000004090075a7 */ /* 0x001064000800017f */
[----:B-1----:R-:W-:Y:S05]  /*9ae0*/  @!P0 NANOSLEEP.SYNCS 0x989680 ;  /* 0x009896800000895d */ /* 0x002fea0003900000 */
[----:B------:R-:W1:Y:S02]  /*9af0*/  @!P0 SYNCS.PHASECHK.TRANS64 P0, [R9+URZ], R4 ;  /* 0x00000004090085a7 */ /* 0x000e64000800007f */
[----:B-1----:R-:W-:Y:S05]  /*9b00*/  @!P0 BRA `(.L_x_237) ;  /* 0xfffffffc00f08947 */ /* 0x002fea000383ffff */
[----:B------:R-:W-:Y:S05]  /*9b10*/  BRA `(.L_x_278) ;  /* 0xfffffff000047947 */ /* 0x000fea000383ffff */
.L_x_238:
[----:B0-----:R0:W1:Y:S02]  /*9b20*/  SYNCS.PHASECHK.TRANS64.TRYWAIT P0, [R6+URZ], R5 ;  /* 0x00000005060075a7 */ /* 0x001064000800017f */
[----:B-1----:R-:W-:Y:S05]  /*9b30*/  @!P0 NANOSLEEP.SYNCS 0x989680 ;  /* 0x009896800000895d */ /* 0x002fea0003900000 */
[----:B------:R-:W1:Y:S02]  /*9b40*/  @!P0 SYNCS.PHASECHK.TRANS64 P0, [R6+URZ], R5 ;  /* 0x00000005060085a7 */ /* 0x000e64000800007f */
[----:B-1----:R-:W-:Y:S05]  /*9b50*/  @!P0 BRA `(.L_x_238) ;  /* 0xfffffffc00f08947 */ /* 0x002fea000383ffff */
[----:B------:R-:W-:Y:S05]  /*9b60*/  BRA `(.L_x_279) ;  /* 0xfffffff000147947 */ /* 0x000fea000383ffff */
.L_x_239:
[----:B0-----:R0:W1:Y:S02]  /*9b70*/  SYNCS.PHASECHK.TRANS64.TRYWAIT P0, [R9+URZ], R4 ;  /* 0x00000004090075a7 */ /* 0x001064000800017f */
[----:B-1----:R-:W-:Y:S05]  /*9b80*/  @!P0 NANOSLEEP.SYNCS 0x989680 ;  /* 0x009896800000895d */ /* 0x002fea0003900000 */
[----:B------:R-:W1:Y:S02]  /*9b90*/  @!P0 SYNCS.PHASECHK.TRANS64 P0, [R9+URZ], R4 ;  /* 0x00000004090085a7 */ /* 0x000e64000800007f */
[----:B-1----:R-:W-:Y:S05]  /*9ba0*/  @!P0 BRA `(.L_x_239) ;  /* 0xfffffffc00f08947 */ /* 0x002fea000383ffff */
[----:B------:R-:W-:Y:S05]  /*9bb0*/  BRA `(.L_x_280) ;  /* 0xfffffff000247947 */ /* 0x000fea000383ffff */
.L_x_240:
[----:B0-----:R0:W1:Y:S02]  /*9bc0*/  SYNCS.PHASECHK.TRANS64.TRYWAIT P0, [R6+URZ], R5 ;  /* 0x00000005060075a7 */ /* 0x001064000800017f */
[----:B-1----:R-:W-:Y:S05]  /*9bd0*/  @!P0 NANOSLEEP.SYNCS 0x989680 ;  /* 0x009896800000895d */ /* 0x002fea0003900000 */
[----:B------:R-:W1:Y:S02]  /*9be0*/  @!P0 SYNCS.PHASECHK.TRANS64 P0, [R6+URZ], R5 ;  /* 0x00000005060085a7 */ /* 0x000e64000800007f */
[----:B-1----:R-:W-:Y:S05]  /*9bf0*/  @!P0 BRA `(.L_x_240) ;  /* 0xfffffffc00f08947 */ /* 0x002fea000383ffff */
[----:B------:R-:W-:Y:S05]  /*9c00*/  BRA `(.L_x_281) ;  /* 0xfffffff000347947 */ /* 0x000fea000383ffff */
.L_x_241:
[----:B0-----:R0:W1:Y:S02]  /*9c10*/  SYNCS.PHASECHK.TRANS64.TRYWAIT P0, [R9+URZ], R4 ;  /* 0x00000004090075a7 */ /* 0x001064000800017f */
[----:B-1----:R-:W-:Y:S05]  /*9c20*/  @!P0 NANOSLEEP.SYNCS 0x989680 ;  /* 0x009896800000895d */ /* 0x002fea0003900000 */
[----:B------:R-:W1:Y:S02]  /*9c30*/  @!P0 SYNCS.PHASECHK.TRANS64 P0, [R9+URZ], R4 ;  /* 0x00000004090085a7 */ /* 0x000e64000800007f */
[----:B-1----:R-:W-:Y:S05]  /*9c40*/  @!P0 BRA `(.L_x_241) ;  /* 0xfffffffc00f08947 */ /* 0x002fea000383ffff */
[----:B------:R-:W-:Y:S05]  /*9c50*/  BRA `(.L_x_282) ;  /* 0xfffffff000447947 */ /* 0x000fea000383ffff */
.L_x_242:
[----:B0-----:R0:W1:Y:S02]  /*9c60*/  SYNCS.PHASECHK.TRANS64.TRYWAIT P0, [R6+URZ], R5 ;  /* 0x00000005060075a7 */ /* 0x001064000800017f */
[----:B-1----:R-:W-:Y:S05]  /*9c70*/  @!P0 NANOSLEEP.SYNCS 0x989680 ;  /* 0x009896800000895d */ /* 0x002fea0003900000 */
[----:B------:R-:W1:Y:S02]  /*9c80*/  @!P0 SYNCS.PHASECHK.TRANS64 P0, [R6+URZ], R5 ;  /* 0x00000005060085a7 */ /* 0x000e64000800007f */
[----:B-1----:R-:W-:Y:S05]  /*9c90*/  @!P0 BRA `(.L_x_242) ;  /* 0xfffffffc00f08947 */ /* 0x002fea000383ffff */
[----:B------:R-:W-:Y:S05]  /*9ca0*/  BRA `(.L_x_283) ;  /* 0xfffffff000547947 */ /* 0x000fea000383ffff */
.L_x_243:
[----:B0-----:R0:W1:Y:S02]  /*9cb0*/  SYNCS.PHASECHK.TRANS64.TRYWAIT P0, [R9+URZ], R4 ;  /* 0x00000004090075a7 */ /* 0x001064000800017f */
[----:B-1----:R-:W-:Y:S05]  /*9cc0*/  @!P0 NANOSLEEP.SYNCS 0x989680 ;  /* 0x009896800000895d */ /* 0x002fea0003900000 */
[----:B------:R-:W1:Y:S02]  /*9cd0*/  @!P0 SYNCS.PHASECHK.TRANS64 P0, [R9+URZ], R4 ;  /* 0x00000004090085a7 */ /* 0x000e64000800007f */
[----:B-1----:R-:W-:Y:S05]  /*9ce0*/  @!P0 BRA `(.L_x_243) ;  /* 0xfffffffc00f08947 */ /* 0x002fea000383ffff */
[----:B------:R-:W-:Y:S05]  /*9cf0*/  BRA `(.L_x_284) ;  /* 0xfffffff000647947 */ /* 0x000fea000383ffff */
.L_x_244:
[----:B0-----:R0:W1:Y:S02]  /*9d00*/  SYNCS.PHASECHK.TRANS64.TRYWAIT P0, [R6+URZ], R5 ;  /* 0x00000005060075a7 */ /* 0x001064000800017f */
[----:B-1----:R-:W-:Y:S05]  /*9d10*/  @!P0 NANOSLEEP.SYNCS 0x989680 ;  /* 0x009896800000895d */ /* 0x002fea0003900000 */
[----:B------:R-:W1:Y:S02]  /*9d20*/  @!P0 SYNCS.PHASECHK.TRANS64 P0, [R6+URZ], R5 ;  /* 0x00000005060085a7 */ /* 0x000e64000800007f */
[----:B-1----:R-:W-:Y:S05]  /*9d30*/  @!P0 BRA `(.L_x_244) ;  /* 0xfffffffc00f08947 */ /* 0x002fea000383ffff */
[----:B------:R-:W-:Y:S05]  /*9d40*/  BRA `(.L_x_285) ;  /* 0xfffffff000747947 */ /* 0x000fea000383ffff */
.L_x_245:
[----:B0-----:R0:W1:Y:S02]  /*9d50*/  SYNCS.PHASECHK.TRANS64.TRYWAIT P0, [R9+URZ], R4 ;  /* 0x00000004090075a7 */ /* 0x001064000800017f */
[----:B-1----:R-:W-:Y:S05]  /*9d60*/  @!P0 NANOSLEEP.SYNCS 0x989680 ;  /* 0x009896800000895d */ /* 0x002fea0003900000 */
[----:B------:R-:W1:Y:S02]  /*9d70*/  @!P0 SYNCS.PHASECHK.TRANS64 P0, [R9+URZ], R4 ;  /* 0x00000004090085a7 */ /* 0x000e64000800007f */
[----:B-1----:R-:W-:Y:S05]  /*9d80*/  @!P0 BRA `(.L_x_245) ;  /* 0xfffffffc00f08947 */ /* 0x002fea000383ffff */
[----:B------:R-:W-:Y:S05]  /*9d90*/  BRA `(.L_x_286) ;  /* 0xfffffff000847947 */ /* 0x000fea000383ffff */
.L_x_246:
[----:B0-----:R0:W1:Y:S02]  /*9da0*/  SYNCS.PHASECHK.TRANS64.TRYWAIT P0, [R6+URZ], R5 ;  /* 0x00000005060075a7 */ /* 0x001064000800017f */
[----:B-1----:R-:W-:Y:S05]  /*9db0*/  @!P0 NANOSLEEP.SYNCS 0x989680 ;  /* 0x009896800000895d */ /* 0x002fea0003900000 */
[----:B------:R-:W1:Y:S02]  /*9dc0*/  @!P0 SYNCS.PHASECHK.TRANS64 P0, [R6+URZ], R5 ;  /* 0x00000005060085a7 */ /* 0x000e64000800007f */
[----:B-1----:R-:W-:Y:S05]  /*9dd0*/  @!P0 BRA `(.L_x_246) ;  /* 0xfffffffc00f08947 */ /* 0x002fea000383ffff */
[----:B------:R-:W-:Y:S05]  /*9de0*/  BRA `(.L_x_287) ;  /* 0xfffffff000947947 */ /* 0x000fea000383ffff */
.L_x_247:
[----:B0-----:R0:W1:Y:S02]  /*9df0*/  SYNCS.PHASECHK.TRANS64.TRYWAIT P0, [R9+URZ], R4 ;  /* 0x00000004090075a7 */ /* 0x001064000800017f */
[----:B-1----:R-:W-:Y:S05]  /*9e00*/  @!P0 NANOSLEEP.SYNCS 0x989680 ;  /* 0x009896800000895d */ /* 0x002fea0003900000 */
[----:B------:R-:W1:Y:S02]  /*9e10*/  @!P0 SYNCS.PHASECHK.TRANS64 P0, [R9+URZ], R4 ;  /* 0x00000004090085a7 */ /* 0x000e64000800007f */
[----:B-1----:R-:W-:Y:S05]  /*9e20*/  @!P0 BRA `(.L_x_247) ;  /* 0xfffffffc00f08947 */ /* 0x002fea000383ffff */
[----:B------:R-:W-:Y:S05]  /*9e30*/  BRA `(.L_x_288) ;  /* 0xfffffff000a47947 */ /* 0x000fea000383ffff */
.L_x_248:
[----:B0-----:R0:W1:Y:S02]  /*9e40*/  SYNCS.PHASECHK.TRANS64.TRYWAIT P0, [R6+URZ], R5 ;  /* 0x00000005060075a7 */ /* 0x001064000800017f */
[----:B-1----:R-:W-:Y:S05]  /*9e50*/  @!P0 NANOSLEEP.SYNCS 0x989680 ;  /* 0x009896800000895d */ /* 0x002fea0003900000 */
[----:B------:R-:W1:Y:S02]  /*9e60*/  @!P0 SYNCS.PHASECHK.TRANS64 P0, [R6+URZ], R5 ;  /* 0x00000005060085a7 */ /* 0x000e64000800007f */
[----:B-1----:R-:W-:Y:S05]  /*9e70*/  @!P0 BRA `(.L_x_248) ;  /* 0xfffffffc00f08947 */ /* 0x002fea000383ffff */
[----:B------:R-:W-:Y:S05]  /*9e80*/  BRA `(.L_x_289) ;  /* 0xfffffff000b47947 */ /* 0x000fea000383ffff */
.L_x_249:
[----:B0-----:R0:W1:Y:S02]  /*9e90*/  SYNCS.PHASECHK.TRANS64.TRYWAIT P0, [R9+URZ], R4 ;  /* 0x00000004090075a7 */ /* 0x001064000800017f */
[----:B-1----:R-:W-:Y:S05]  /*9ea0*/  @!P0 NANOSLEEP.SYNCS 0x989680 ;  /* 0x009896800000895d */ /* 0x002fea0003900000 */
[----:B------:R-:W1:Y:S02]  /*9eb0*/  @!P0 SYNCS.PHASECHK.TRANS64 P0, [R9+URZ], R4 ;  /* 0x00000004090085a7 */ /* 0x000e64000800007f */
[----:B-1----:R-:W-:Y:S05]  /*9ec0*/  @!P0 BRA `(.L_x_249) ;  /* 0xfffffffc00f08947 */ /* 0x002fea000383ffff */
[----:B------:R-:W-:Y:S05]  /*9ed0*/  BRA `(.L_x_290) ;  /* 0xfffffff000c47947 */ /* 0x000fea000383ffff */
.L_x_250:
[----:B-1----:R1:W2:Y:S02]  /*9ee0*/  SYNCS.PHASECHK.TRANS64.TRYWAIT P0, [R6+URZ], R5 ;  /* 0x00000005060075a7 */ /* 0x0022a4000800017f */
[----:B--2---:R-:W-:Y:S05]  /*9ef0*/  @!P0 NANOSLEEP.SYNCS 0x989680 ;  /* 0x009896800000895d */ /* 0x004fea0003900000 */
[----:B------:R-:W2:Y:S02]  /*9f00*/  @!P0 SYNCS.PHASECHK.TRANS64 P0, [R6+URZ], R5 ;  /* 0x00000005060085a7 */ /* 0x000ea4000800007f */
[----:B--2---:R-:W-:Y:S05]  /*9f10*/  @!P0 BRA `(.L_x_250) ;  /* 0xfffffffc00f08947 */ /* 0x004fea000383ffff */
[----:B------:R-:W-:Y:S05]  /*9f20*/  BRA `(.L_x_291) ;  /* 0xfffffff000cc7947 */ /* 0x000fea000383ffff */
.L_x_292:
[----:B------:R-:W-:-:S00]  /*9f30*/  BRA `(.L_x_292) ;  /* 0xfffffffc00fc7947 */ /* 0x000fc0000383ffff */
[----:B------:R-:W-:-:S00]  /*9f40*/  NOP ;  /* 0x0000000000007918 */ /* 0x000fc00000000000 */
        /* <DEDUP_REMOVED lines=11> */
.L_x_293:


//--------------------- .nv.global.init           --------------------------
	.section	.nv.global.init,"aw",@progbits
.nv.global.init:
	.type		$str$22,@object
	.size		$str$22,($str$23 - $str$22)
$str$22:
        /*0000*/ 	.byte	0x6b, 0x5f, 0x74, 0x69, 0x6c, 0x65, 0x5f, 0x63, 0x6f, 0x75, 0x6e, 0x74, 0x20, 0x3e, 0x3d, 0x20
        /*0010*/ 	.byte	0x31, 0x00
	.type		$str$23,@object
	.size		$str$23,(__unnamed_1 - $str$23)
$str$23:
        /*0012*/ 	.byte	0x2f, 0x74, 0x6d, 0x70, 0x2f, 0x63, 0x75, 0x74, 0x6c, 0x61, 0x73, 0x73, 0x5f, 0x73, 0x77, 0x65
        /*0022*/ 	.byte	0x65, 0x70, 0x5f, 0x73, 0x72, 0x63, 0x2f, 0x69, 0x6e, 0x63, 0x6c, 0x75, 0x64, 0x65, 0x2f, 0x63
        /*0032*/ 	.byte	0x75, 0x74, 0x6c, 0x61, 0x73, 0x73, 0x2f, 0x67, 0x65, 0x6d, 0x6d, 0x2f, 0x63, 0x6f, 0x6c, 0x6c
        /*0042*/ 	.byte	0x65, 0x63, 0x74, 0x69, 0x76, 0x65, 0x2f, 0x73, 0x6d, 0x39, 0x30, 0x5f, 0x6d, 0x6d, 0x61, 0x5f
        /*0052*/ 	.byte	0x74, 0x6d, 0x61, 0x5f, 0x67, 0x6d, 0x6d, 0x61, 0x5f, 0x73, 0x73, 0x5f, 0x77, 0x61, 0x72, 0x70
        /*0062*/ 	.byte	0x73, 0x70, 0x65, 0x63, 0x69, 0x61, 0x6c, 0x69, 0x7a, 0x65, 0x64, 0x2e, 0x68, 0x70, 0x70, 0x00
	.type		__unnamed_1,@object
	.size		__unnamed_1,(.L_0 - __unnamed_1)
__unnamed_1:
        /*0072*/ 	.byte	0x76, 0x6f, 0x69, 0x64, 0x20, 0x63, 0x75, 0x74, 0x6c, 0x61, 0x73, 0x73, 0x3a, 0x3a, 0x67, 0x65
        /* <DEDUP_REMOVED lines=172> */
        /*0b42*/ 	.byte	0x69, 0x74, 0x79, 0x5d, 0x00
.L_0:


//--------------------- .nv.shared._ZN7cutlass13device_kernelINS_4gemm6kernel13GemmUniversalIN4cute5tupleIJiiiiEEENS1_10collective13CollectiveMmaINS1_34MainloopSm90TmaGmmaWarpSpecializedILi32ENS5_IJNS4_1CILi2EEENSA_ILi1EEESC_EEENS1_32KernelTmaWarpSpecializedPingpongEEENS5_IJNSA_ILi64EEENSA_ILi160EEENSA_ILi32EEEEEEaNS5_IJlSC_lEEEaSK_NS4_8TiledMMAINS4_8MMA_AtomIJNS4_4SM904GMMA26MMA_64x32x32_S32S8S8_SS_TNEEEENS4_6LayoutINS5_IJSC_SC_SC_EEENS5_IJNSA_ILi0EEEST_ST_EEEEENS5_IJNS4_10UnderscoreESW_SW_EEEEENS4_13SM90_TMA_LOADENS4_14ComposedLayoutINS4_7SwizzleILi1ELi4ELi3EEENS4_18smem_ptr_flag_bitsILi8EEENSR_INS5_IJNSA_ILi8EEESI_EEENS5_IJSI_SC_EEEEEEEvNS4_8identityENS4_23SM90_TMA_LOAD_MULTICASTES19_vS1A_EENS_8epilogue10collective6detail29Sm90TmaWarpSpecializedAdapterINS1E_15DefaultEpilogueIaSK_SK_NS1D_6thread17LinearCombinationIaLi1EiiLNS1I_9ScaleType4KindE0ELNS_15FloatRoundStyleE2EaEENS1_15EpilogueDefaultEEEEEvvEEEEvNT_6ParamsE --------------------------
	.section	.nv.shared._ZN7cutlass13device_kernelINS_4gemm6kernel13GemmUniversalIN4cute5tupleIJiiiiEEENS1_10collective13CollectiveMmaINS1_34MainloopSm90TmaGmmaWarpSpecializedILi32ENS5_IJNS4_1CILi2EEENSA_ILi1EEESC_EEENS1_32KernelTmaWarpSpecializedPingpongEEENS5_IJNSA_ILi64EEENSA_ILi160EEENSA_ILi32EEEEEEaNS5_IJlSC_lEEEaSK_NS4_8TiledMMAINS4_8MMA_AtomIJNS4_4SM904GMMA26MMA_64x32x32_S32S8S8_SS_TNEEEENS4_6LayoutINS5_IJSC_SC_SC_EEENS5_IJNSA_ILi0EEEST_ST_EEEEENS5_IJNS4_10UnderscoreESW_SW_EEEEENS4_13SM90_TMA_LOADENS4_14ComposedLayoutINS4_7SwizzleILi1ELi4ELi3EEENS4_18smem_ptr_flag_bitsILi8EEENSR_INS5_IJNSA_ILi8EEESI_EEENS5_IJSI_SC_EEEEEEEvNS4_8identityENS4_23SM90_TMA_LOAD_MULTICASTES19_vS1A_EENS_8epilogue10collective6detail29Sm90TmaWarpSpecializedAdapterINS1E_15DefaultEpilogueIaSK_SK_NS1D_6thread17LinearCombinationIaLi1EiiLNS1I_9ScaleType4KindE0ELNS_15FloatRoundStyleE2EaEENS1_15EpilogueDefaultEEEEEvvEEEEvNT_6ParamsE,"aw",@nobits
	.sectionflags	@""
	.align	16
	.zero		1024


//--------------------- .nv.shared.reserved.0     --------------------------
	.section	.nv.shared.reserved.0,"aw",@nobits
	.weak		__nv_reservedSMEM_offset_0_alias
	.size		__nv_reservedSMEM_offset_0_alias, 0, 0
	.other		__nv_reservedSMEM_offset_0_alias,@"STO_CUDA_RESERVED_SHARED STV_DEFAULT"
__nv_reservedSMEM_offset_0_alias:
	.zero		0


//--------------------- .nv.global                --------------------------
	.section	.nv.global,"aw",@nobits
.nv.global:
	.type		_ZN40_INTERNAL_13e40e7d_4_k_cu_5dad1bb5_130634cute1_E,@object
	.size		_ZN40_INTERNAL_13e40e7d_4_k_cu_5dad1bb5_130634cute1_E,(_ZN40_INTERNAL_13e40e7d_4_k_cu_5dad1bb5_130634cuda3std3__45__cpo6cbeginE - _ZN40_INTERNAL_13e40e7d_4_k_cu_5dad1bb5_130634cute1_E)
_ZN40_INTERNAL_13e40e7d_4_k_cu_5dad1bb5_130634cute1_E:
	.zero		1
	.type		_ZN40_INTERNAL_13e40e7d_4_k_cu_5dad1bb5_130634cuda3std3__45__cpo6cbeginE,@object
	.size		_ZN40_INTERNAL_13e40e7d_4_k_cu_5dad1bb5_130634cuda3std3__45__cpo6cbeginE,(_ZN40_INTERNAL_13e40e7d_4_k_cu_5dad1bb5_130634cuda3std3__48in_placeE - _ZN40_INTERNAL_13e40e7d_4_k_cu_5dad1bb5_130634cuda3std3__45__cpo6cbeginE)
_ZN40_INTERNAL_13e40e7d_4_k_cu_5dad1bb5_130634cuda3std3__45__cpo6cbeginE:
	.zero		1
	.type		_ZN40_INTERNAL_13e40e7d_4_k_cu_5dad1bb5_130634cuda3std3__48in_placeE,@object
	.size		_ZN40_INTERNAL_13e40e7d_4_k_cu_5dad1bb5_130634cuda3std3__48in_placeE,(_ZN40_INTERNAL_13e40e7d_4_k_cu_5dad1bb5_130634cuda3std6ranges3__45__cpo9iter_moveE - _ZN40_INTERNAL_13e40e7d_4_k_cu_5dad1bb5_130634cuda3std3__48in_placeE)
_ZN40_INTERNAL_13e40e7d_4_k_cu_5dad1bb5_130634cuda3std3__48in_placeE:
	.zero		1
	.type		_ZN40_INTERNAL_13e40e7d_4_k_cu_5dad1bb5_130634cuda3std6ranges3__45__cpo9iter_moveE,@object
	.size		_ZN40_INTERNAL_13e40e7d_4_k_cu_5dad1bb5_130634cuda3std6ranges3__45__cpo9iter_moveE,(_ZN40_INTERNAL_13e40e7d_4_k_cu_5dad1bb5_130634cuda3std3__45__cpo5beginE - _ZN40_INTERNAL_13e40e7d_4_k_cu_5dad1bb5_130634cuda3std6ranges3__45__cpo9iter_moveE)
_ZN40_INTERNAL_13e40e7d_4_k_cu_5dad1bb5_130634cuda3std6ranges3__45__cpo9iter_moveE:
	.zero		1
	.type		_ZN40_INTERNAL_13e40e7d_4_k_cu_5dad1bb5_130634cuda3std3__45__cpo5beginE,@object
	.size		_ZN40_INTERNAL_13e40e7d_4_k_cu_5dad1bb5_130634cuda3std3__45__cpo5beginE,(_ZN40_INTERNAL_13e40e7d_4_k_cu_5dad1bb5_130634cuda3std3__442_GLOBAL__N__13e40e7d_4_k_cu_5dad1bb5_130636ignoreE - _ZN40_INTERNAL_13e40e7d_4_k_cu_5dad1bb5_130634cuda3std3__45__cpo5beginE)
_ZN40_INTERNAL_13e40e7d_4_k_cu_5dad1bb5_130634cuda3std3__45__cpo5beginE:
	.zero		1
	.type		_ZN40_INTERNAL_13e40e7d_4_k_cu_5dad1bb5_130634cuda3std3__442_GLOBAL__N__13e40e7d_4_k_cu_5dad1bb5_130636ignoreE,@object
	.size		_ZN40_INTERNAL_13e40e7d_4_k_cu_5dad1bb5_130634cuda3std3__442_GLOBAL__N__13e40e7d_4_k_cu_5dad1bb5_130636ignoreE,(_ZN40_INTERNAL_13e40e7d_4_k_cu_5dad1bb5_130634cute7productE - _ZN40_INTERNAL_13e40e7d_4_k_cu_5dad1bb5_130634cuda3std3__442_GLOBAL__N__13e40e7d_4_k_cu_5dad1bb5_130636ignoreE)
_ZN40_INTERNAL_13e40e7d_4_k_cu_5dad1bb5_130634cuda3std3__442_GLOBAL__N__13e40e7d_4_k_cu_5dad1bb5_130636ignoreE:
	.zero		1
	.type		_ZN40_INTERNAL_13e40e7d_4_k_cu_5dad1bb5_130634cute7productE,@object
	.size		_ZN40_INTERNAL_13e40e7d_4_k_cu_5dad1bb5_130634cute7productE,(_ZN40_INTERNAL_13e40e7d_4_k_cu_5dad1bb5_130634cuda3std3__45__cpo3endE - _ZN40_INTERNAL_13e40e7d_4_k_cu_5dad1bb5_130634cute7productE)
_ZN40_INTERNAL_13e40e7d_4_k_cu_5dad1bb5_130634cute7productE:
	.zero		1
	.type		_ZN40_INTERNAL_13e40e7d_4_k_cu_5dad1bb5_130634cuda3std3__45__cpo3endE,@object
	.size		_ZN40_INTERNAL_13e40e7d_4_k_cu_5dad1bb5_130634cuda3std3__45__cpo3endE,(_ZN40_INTERNAL_13e40e7d_4_k_cu_5dad1bb5_130634cuda3std3__419piecewise_constructE - _ZN40_INTERNAL_13e40e7d_4_k_cu_5dad1bb5_130634cuda3std3__45__cpo3endE)
_ZN40_INTERNAL_13e40e7d_4_k_cu_5dad1bb5_130634cuda3std3__45__cpo3endE:
	.zero		1
	.type		_ZN40_INTERNAL_13e40e7d_4_k_cu_5dad1bb5_130634cuda3std3__419piecewise_constructE,@object
	.size		_ZN40_INTERNAL_13e40e7d_4_k_cu_5dad1bb5_130634cuda3std3__419piecewise_constructE,(_ZN40_INTERNAL_13e40e7d_4_k_cu_5dad1bb5_130634cuda3std3__45__cpo4cendE - _ZN40_INTERNAL_13e40e7d_4_k_cu_5dad1bb5_130634cuda3std3__419piecewise_constructE)
_ZN40_INTERNAL_13e40e7d_4_k_cu_5dad1bb5_130634cuda3std3__419piecewise_constructE:
	.zero		1
	.type		_ZN40_INTERNAL_13e40e7d_4_k_cu_5dad1bb5_130634cuda3std3__45__cpo4cendE,@object
	.size		_ZN40_INTERNAL_13e40e7d_4_k_cu_5dad1bb5_130634cuda3std3__45__cpo4cendE,(_ZN40_INTERNAL_13e40e7d_4_k_cu_5dad1bb5_130634cuda3std6ranges3__45__cpo4swapE - _ZN40_INTERNAL_13e40e7d_4_k_cu_5dad1bb5_130634cuda3std3__45__cpo4cendE)
_ZN40_INTERNAL_13e40e7d_4_k_cu_5dad1bb5_130634cuda3std3__45__cpo4cendE:
	.zero		1
	.type		_ZN40_INTERNAL_13e40e7d_4_k_cu_5dad1bb5_130634cuda3std6ranges3__45__cpo4swapE,@object
	.size		_ZN40_INTERNAL_13e40e7d_4_k_cu_5dad1bb5_130634cuda3std6ranges3__45__cpo4swapE,(.L_8 - _ZN40_INTERNAL_13e40e7d_4_k_cu_5dad1bb5_130634cuda3std6ranges3__45__cpo4swapE)
_ZN40_INTERNAL_13e40e7d_4_k_cu_5dad1bb5_130634cuda3std6ranges3__45__cpo4swapE:
	.zero		1
.L_8:


//--------------------- .nv.constant0._ZN7cutlass13device_kernelINS_4gemm6kernel13GemmUniversalIN4cute5tupleIJiiiiEEENS1_10collective13CollectiveMmaINS1_34MainloopSm90TmaGmmaWarpSpecializedILi32ENS5_IJNS4_1CILi2EEENSA_ILi1EEESC_EEENS1_32KernelTmaWarpSpecializedPingpongEEENS5_IJNSA_ILi64EEENSA_ILi160EEENSA_ILi32EEEEEEaNS5_IJlSC_lEEEaSK_NS4_8TiledMMAINS4_8MMA_AtomIJNS4_4SM904GMMA26MMA_64x32x32_S32S8S8_SS_TNEEEENS4_6LayoutINS5_IJSC_SC_SC_EEENS5_IJNSA_ILi0EEEST_ST_EEEEENS5_IJNS4_10UnderscoreESW_SW_EEEEENS4_13SM90_TMA_LOADENS4_14ComposedLayoutINS4_7SwizzleILi1ELi4ELi3EEENS4_18smem_ptr_flag_bitsILi8EEENSR_INS5_IJNSA_ILi8EEESI_EEENS5_IJSI_SC_EEEEEEEvNS4_8identityENS4_23SM90_TMA_LOAD_MULTICASTES19_vS1A_EENS_8epilogue10collective6detail29Sm90TmaWarpSpecializedAdapterINS1E_15DefaultEpilogueIaSK_SK_NS1D_6thread17LinearCombinationIaLi1EiiLNS1I_9ScaleType4KindE0ELNS_15FloatRoundStyleE2EaEENS1_15EpilogueDefaultEEEEEvvEEEEvNT_6ParamsE --------------------------
	.section	.nv.constant0._ZN7cutlass13device_kernelINS_4gemm6kernel13GemmUniversalIN4cute5tupleIJiiiiEEENS1_10collective13CollectiveMmaINS1_34MainloopSm90TmaGmmaWarpSpecializedILi32ENS5_IJNS4_1CILi2EEENSA_ILi1EEESC_EEENS1_32KernelTmaWarpSpecializedPingpongEEENS5_IJNSA_ILi64EEENSA_ILi160EEENSA_ILi32EEEEEEaNS5_IJlSC_lEEEaSK_NS4_8TiledMMAINS4_8MMA_AtomIJNS4_4SM904GMMA26MMA_64x32x32_S32S8S8_SS_TNEEEENS4_6LayoutINS5_IJSC_SC_SC_EEENS5_IJNSA_ILi0EEEST_ST_EEEEENS5_IJNS4_10UnderscoreESW_SW_EEEEENS4_13SM90_TMA_LOADENS4_14ComposedLayoutINS4_7SwizzleILi1ELi4ELi3EEENS4_18smem_ptr_flag_bitsILi8EEENSR_INS5_IJNSA_ILi8EEESI_EEENS5_IJSI_SC_EEEEEEEvNS4_8identityENS4_23SM90_TMA_LOAD_MULTICASTES19_vS1A_EENS_8epilogue10collective6detail29Sm90TmaWarpSpecializedAdapterINS1E_15DefaultEpilogueIaSK_SK_NS1D_6thread17LinearCombinationIaLi1EiiLNS1I_9ScaleType4KindE0ELNS_15FloatRoundStyleE2EaEENS1_15EpilogueDefaultEEEEEvvEEEEvNT_6ParamsE,"a",@progbits
	.sectionflags	@""
	.align	4
.nv.constant0._ZN7cutlass13device_kernelINS_4gemm6kernel13GemmUniversalIN4cute5tupleIJiiiiEEENS1_10collective13CollectiveMmaINS1_34MainloopSm90TmaGmmaWarpSpecializedILi32ENS5_IJNS4_1CILi2EEENSA_ILi1EEESC_EEENS1_32KernelTmaWarpSpecializedPingpongEEENS5_IJNSA_ILi64EEENSA_ILi160EEENSA_ILi32EEEEEEaNS5_IJlSC_lEEEaSK_NS4_8TiledMMAINS4_8MMA_AtomIJNS4_4SM904GMMA26MMA_64x32x32_S32S8S8_SS_TNEEEENS4_6LayoutINS5_IJSC_SC_SC_EEENS5_IJNSA_ILi0EEEST_ST_EEEEENS5_IJNS4_10UnderscoreESW_SW_EEEEENS4_13SM90_TMA_LOADENS4_14ComposedLayoutINS4_7SwizzleILi1ELi4ELi3EEENS4_18smem_ptr_flag_bitsILi8EEENSR_INS5_IJNSA_ILi8EEESI_EEENS5_IJSI_SC_EEEEEEEvNS4_8identityENS4_23SM90_TMA_LOAD_MULTICASTES19_vS1A_EENS_8epilogue10collective6detail29Sm90TmaWarpSpecializedAdapterINS1E_15DefaultEpilogueIaSK_SK_NS1D_6thread17LinearCombinationIaLi1EiiLNS1I_9ScaleType4KindE0ELNS_15FloatRoundStyleE2EaEENS1_15EpilogueDefaultEEEEEvvEEEEvNT_6ParamsE:
	.zero		1664


//--------------------- SYMBOLS --------------------------

	.type		.nv.reservedSmem.offset0,@object
	.size		.nv.reservedSmem.offset0,0x4
	.type		__assertfail,@function
